//
// Generated by NVIDIA NVVM Compiler
//
// Compiler Build ID: CL-36424714
// Cuda compilation tools, release 13.0, V13.0.88
// Based on NVVM 20.0.0
//

.version 9.0
.target sm_100
.address_size 64

	// .globl	_Z11rungeKutta4PdS_idPS_
// _ZZ11rungeKutta4PdS_idPS_E7yValues has been demoted

.visible .entry _Z11rungeKutta4PdS_idPS_(
	.param .u64 .ptr .align 1 _Z11rungeKutta4PdS_idPS__param_0,
	.param .u64 .ptr .align 1 _Z11rungeKutta4PdS_idPS__param_1,
	.param .u32 _Z11rungeKutta4PdS_idPS__param_2,
	.param .f64 _Z11rungeKutta4PdS_idPS__param_3,
	.param .u64 .ptr .align 1 _Z11rungeKutta4PdS_idPS__param_4
)
{
	.reg .pred 	%p<34>;
	.reg .b32 	%r<10>;
	.reg .b64 	%rd<28>;
	.reg .b64 	%fd<254>;
	// demoted variable
	.shared .align 8 .b8 _ZZ11rungeKutta4PdS_idPS_E7yValues[320];
	ld.param.u64 	%rd5, [_Z11rungeKutta4PdS_idPS__param_0];
	ld.param.u64 	%rd6, [_Z11rungeKutta4PdS_idPS__param_1];
	ld.param.u32 	%r6, [_Z11rungeKutta4PdS_idPS__param_2];
	ld.param.f64 	%fd48, [_Z11rungeKutta4PdS_idPS__param_3];
	ld.param.u64 	%rd7, [_Z11rungeKutta4PdS_idPS__param_4];
	cvta.to.global.u64 	%rd1, %rd7;
	cvta.to.global.u64 	%rd8, %rd6;
	cvta.to.global.u64 	%rd9, %rd5;
	mov.u32 	%r1, %tid.x;
	mul.wide.u32 	%rd10, %r1, 8;
	add.s64 	%rd11, %rd9, %rd10;
	ld.global.f64 	%fd49, [%rd11];
	shl.b32 	%r7, %r1, 3;
	mov.u32 	%r8, _ZZ11rungeKutta4PdS_idPS_E7yValues;
	add.s32 	%r2, %r8, %r7;
	st.shared.f64 	[%r2], %fd49;
	add.s64 	%rd12, %rd8, %rd10;
	ld.global.f64 	%fd50, [%rd12];
	st.shared.f64 	[%r2+256], %fd50;
	ld.global.u64 	%rd13, [%rd1];
	cvta.to.global.u64 	%rd14, %rd13;
	add.s64 	%rd15, %rd14, %rd10;
	st.global.f64 	[%rd15], %fd49;
	bar.sync 	0;
	setp.lt.s32 	%p1, %r6, 2;
	@%p1 bra 	$L__BB0_59;
	neg.s32 	%r9, %r6;
	add.s64 	%rd27, %rd1, 8;
$L__BB0_2:
	ld.shared.f64 	%fd53, [_ZZ11rungeKutta4PdS_idPS_E7yValues+304];
	ld.shared.f64 	%fd4, [_ZZ11rungeKutta4PdS_idPS_E7yValues+32];
	ld.shared.f64 	%fd5, [_ZZ11rungeKutta4PdS_idPS_E7yValues+24];
	add.f64 	%fd54, %fd4, %fd5;
	mul.f64 	%fd55, %fd53, %fd54;
	mul.f64 	%fd6, %fd55, 0d3F8999999999999A;
	ld.shared.f64 	%fd7, [_ZZ11rungeKutta4PdS_idPS_E7yValues+312];
	setp.leu.f64 	%p2, %fd6, %fd7;
	mov.f64 	%fd9, 0d3F847AE147AE147B;
	@%p2 bra 	$L__BB0_4;
	mul.f64 	%fd56, %fd7, 0dBF847AE147AE147B;
	div.rn.f64 	%fd57, %fd56, %fd6;
	add.f64 	%fd9, %fd57, 0d3F947AE147AE147B;
$L__BB0_4:
	setp.gt.s32 	%p3, %r1, 2;
	@%p3 bra 	$L__BB0_9;
	setp.eq.s32 	%p9, %r1, 0;
	@%p9 bra 	$L__BB0_16;
	setp.eq.s32 	%p10, %r1, 1;
	@%p10 bra 	$L__BB0_17;
	setp.eq.s32 	%p11, %r1, 2;
	@%p11 bra 	$L__BB0_8;
	bra.uni 	$L__BB0_20;
$L__BB0_8:
	ld.shared.f64 	%fd81, [_ZZ11rungeKutta4PdS_idPS_E7yValues+272];
	ld.shared.f64 	%fd82, [_ZZ11rungeKutta4PdS_idPS_E7yValues+8];
	mul.f64 	%fd83, %fd81, %fd82;
	ld.shared.f64 	%fd84, [_ZZ11rungeKutta4PdS_idPS_E7yValues+280];
	ld.shared.f64 	%fd85, [_ZZ11rungeKutta4PdS_idPS_E7yValues+16];
	mul.f64 	%fd86, %fd84, %fd85;
	sub.f64 	%fd87, %fd83, %fd86;
	mul.f64 	%fd249, %fd48, %fd87;
	bra.uni 	$L__BB0_20;
$L__BB0_9:
	setp.gt.s32 	%p4, %r1, 4;
	@%p4 bra 	$L__BB0_13;
	setp.eq.s32 	%p7, %r1, 3;
	@%p7 bra 	$L__BB0_18;
	setp.eq.s32 	%p8, %r1, 4;
	@%p8 bra 	$L__BB0_12;
	bra.uni 	$L__BB0_20;
$L__BB0_12:
	ld.shared.f64 	%fd68, [_ZZ11rungeKutta4PdS_idPS_E7yValues+296];
	mul.f64 	%fd69, %fd68, %fd5;
	ld.shared.f64 	%fd70, [_ZZ11rungeKutta4PdS_idPS_E7yValues+288];
	mul.f64 	%fd71, %fd70, %fd4;
	sub.f64 	%fd72, %fd69, %fd71;
	mul.f64 	%fd249, %fd48, %fd72;
	bra.uni 	$L__BB0_20;
$L__BB0_13:
	setp.eq.s32 	%p5, %r1, 5;
	@%p5 bra 	$L__BB0_19;
	setp.eq.s32 	%p6, %r1, 6;
	@%p6 bra 	$L__BB0_15;
	bra.uni 	$L__BB0_20;
$L__BB0_15:
	ld.shared.f64 	%fd58, [_ZZ11rungeKutta4PdS_idPS_E7yValues+288];
	mul.f64 	%fd59, %fd58, %fd4;
	mov.f64 	%fd60, 0d3FF0000000000000;
	sub.f64 	%fd61, %fd60, %fd9;
	mul.f64 	%fd62, %fd61, %fd59;
	mul.f64 	%fd249, %fd48, %fd62;
	bra.uni 	$L__BB0_20;
$L__BB0_16:
	ld.shared.f64 	%fd100, [_ZZ11rungeKutta4PdS_idPS_E7yValues+256];
	neg.f64 	%fd101, %fd100;
	ld.shared.f64 	%fd102, [_ZZ11rungeKutta4PdS_idPS_E7yValues];
	mul.f64 	%fd103, %fd102, %fd101;
	ld.shared.f64 	%fd104, [_ZZ11rungeKutta4PdS_idPS_E7yValues+264];
	ld.shared.f64 	%fd105, [_ZZ11rungeKutta4PdS_idPS_E7yValues+16];
	fma.rn.f64 	%fd106, %fd104, %fd105, %fd4;
	add.f64 	%fd107, %fd106, %fd5;
	mul.f64 	%fd108, %fd103, %fd107;
	mul.f64 	%fd249, %fd48, %fd108;
	bra.uni 	$L__BB0_20;
$L__BB0_17:
	ld.shared.f64 	%fd88, [_ZZ11rungeKutta4PdS_idPS_E7yValues+256];
	ld.shared.f64 	%fd89, [_ZZ11rungeKutta4PdS_idPS_E7yValues];
	mul.f64 	%fd90, %fd88, %fd89;
	ld.shared.f64 	%fd91, [_ZZ11rungeKutta4PdS_idPS_E7yValues+264];
	ld.shared.f64 	%fd92, [_ZZ11rungeKutta4PdS_idPS_E7yValues+16];
	fma.rn.f64 	%fd93, %fd91, %fd92, %fd4;
	add.f64 	%fd94, %fd93, %fd5;
	mul.f64 	%fd95, %fd90, %fd94;
	ld.shared.f64 	%fd96, [_ZZ11rungeKutta4PdS_idPS_E7yValues+272];
	ld.shared.f64 	%fd97, [_ZZ11rungeKutta4PdS_idPS_E7yValues+8];
	mul.f64 	%fd98, %fd96, %fd97;
	sub.f64 	%fd99, %fd95, %fd98;
	mul.f64 	%fd249, %fd48, %fd99;
	bra.uni 	$L__BB0_20;
$L__BB0_18:
	ld.shared.f64 	%fd73, [_ZZ11rungeKutta4PdS_idPS_E7yValues+280];
	ld.shared.f64 	%fd74, [_ZZ11rungeKutta4PdS_idPS_E7yValues+16];
	mul.f64 	%fd75, %fd73, %fd74;
	ld.shared.f64 	%fd76, [_ZZ11rungeKutta4PdS_idPS_E7yValues+288];
	ld.shared.f64 	%fd77, [_ZZ11rungeKutta4PdS_idPS_E7yValues+296];
	add.f64 	%fd78, %fd76, %fd77;
	mul.f64 	%fd79, %fd78, %fd5;
	sub.f64 	%fd80, %fd75, %fd79;
	mul.f64 	%fd249, %fd48, %fd80;
	bra.uni 	$L__BB0_20;
$L__BB0_19:
	ld.shared.f64 	%fd63, [_ZZ11rungeKutta4PdS_idPS_E7yValues+288];
	mul.f64 	%fd64, %fd63, %fd5;
	mov.f64 	%fd65, 0d3FF0000000000000;
	sub.f64 	%fd66, %fd65, %fd9;
	mul.f64 	%fd67, %fd66, %fd64;
	mul.f64 	%fd249, %fd48, %fd67;
$L__BB0_20:
	mul.f64 	%fd249, %fd249, 0d3FE0000000000000;
	ld.shared.f64 	%fd110, [%r2];
	add.f64 	%fd111, %fd110, %fd249;
	st.shared.f64 	[%r2+64], %fd111;
	bar.sync 	0;
	ld.shared.f64 	%fd112, [_ZZ11rungeKutta4PdS_idPS_E7yValues+304];
	ld.shared.f64 	%fd19, [_ZZ11rungeKutta4PdS_idPS_E7yValues+96];
	ld.shared.f64 	%fd20, [_ZZ11rungeKutta4PdS_idPS_E7yValues+88];
	add.f64 	%fd113, %fd19, %fd20;
	mul.f64 	%fd114, %fd112, %fd113;
	mul.f64 	%fd21, %fd114, 0d3F8999999999999A;
	ld.shared.f64 	%fd22, [_ZZ11rungeKutta4PdS_idPS_E7yValues+312];
	setp.leu.f64 	%p12, %fd21, %fd22;
	mov.f64 	%fd24, 0d3F847AE147AE147B;
	@%p12 bra 	$L__BB0_22;
	mul.f64 	%fd115, %fd22, 0dBF847AE147AE147B;
	div.rn.f64 	%fd116, %fd115, %fd21;
	add.f64 	%fd24, %fd116, 0d3F947AE147AE147B;
$L__BB0_22:
	setp.gt.s32 	%p13, %r1, 2;
	@%p13 bra 	$L__BB0_27;
	setp.eq.s32 	%p19, %r1, 0;
	@%p19 bra 	$L__BB0_37;
	setp.eq.s32 	%p20, %r1, 1;
	@%p20 bra 	$L__BB0_36;
	setp.eq.s32 	%p21, %r1, 2;
	@%p21 bra 	$L__BB0_26;
	bra.uni 	$L__BB0_38;
$L__BB0_26:
	ld.shared.f64 	%fd140, [_ZZ11rungeKutta4PdS_idPS_E7yValues+272];
	ld.shared.f64 	%fd141, [_ZZ11rungeKutta4PdS_idPS_E7yValues+72];
	mul.f64 	%fd142, %fd140, %fd141;
	ld.shared.f64 	%fd143, [_ZZ11rungeKutta4PdS_idPS_E7yValues+280];
	ld.shared.f64 	%fd144, [_ZZ11rungeKutta4PdS_idPS_E7yValues+80];
	mul.f64 	%fd145, %fd143, %fd144;
	sub.f64 	%fd146, %fd142, %fd145;
	mul.f64 	%fd251, %fd48, %fd146;
	bra.uni 	$L__BB0_38;
$L__BB0_27:
	setp.gt.s32 	%p14, %r1, 4;
	@%p14 bra 	$L__BB0_31;
	setp.eq.s32 	%p17, %r1, 3;
	@%p17 bra 	$L__BB0_35;
	setp.eq.s32 	%p18, %r1, 4;
	@%p18 bra 	$L__BB0_30;
	bra.uni 	$L__BB0_38;
$L__BB0_30:
	ld.shared.f64 	%fd127, [_ZZ11rungeKutta4PdS_idPS_E7yValues+296];
	mul.f64 	%fd128, %fd127, %fd20;
	ld.shared.f64 	%fd129, [_ZZ11rungeKutta4PdS_idPS_E7yValues+288];
	mul.f64 	%fd130, %fd129, %fd19;
	sub.f64 	%fd131, %fd128, %fd130;
	mul.f64 	%fd251, %fd48, %fd131;
	bra.uni 	$L__BB0_38;
$L__BB0_31:
	setp.eq.s32 	%p15, %r1, 5;
	@%p15 bra 	$L__BB0_34;
	setp.ne.s32 	%p16, %r1, 6;
	@%p16 bra 	$L__BB0_38;
	ld.shared.f64 	%fd117, [_ZZ11rungeKutta4PdS_idPS_E7yValues+288];
	mul.f64 	%fd118, %fd117, %fd19;
	mov.f64 	%fd119, 0d3FF0000000000000;
	sub.f64 	%fd120, %fd119, %fd24;
	mul.f64 	%fd121, %fd120, %fd118;
	mul.f64 	%fd251, %fd48, %fd121;
	bra.uni 	$L__BB0_38;
$L__BB0_34:
	ld.shared.f64 	%fd122, [_ZZ11rungeKutta4PdS_idPS_E7yValues+288];
	mul.f64 	%fd123, %fd122, %fd20;
	mov.f64 	%fd124, 0d3FF0000000000000;
	sub.f64 	%fd125, %fd124, %fd24;
	mul.f64 	%fd126, %fd125, %fd123;
	mul.f64 	%fd251, %fd48, %fd126;
	bra.uni 	$L__BB0_38;
$L__BB0_35:
	ld.shared.f64 	%fd132, [_ZZ11rungeKutta4PdS_idPS_E7yValues+280];
	ld.shared.f64 	%fd133, [_ZZ11rungeKutta4PdS_idPS_E7yValues+80];
	mul.f64 	%fd134, %fd132, %fd133;
	ld.shared.f64 	%fd135, [_ZZ11rungeKutta4PdS_idPS_E7yValues+288];
	ld.shared.f64 	%fd136, [_ZZ11rungeKutta4PdS_idPS_E7yValues+296];
	add.f64 	%fd137, %fd135, %fd136;
	mul.f64 	%fd138, %fd137, %fd20;
	sub.f64 	%fd139, %fd134, %fd138;
	mul.f64 	%fd251, %fd48, %fd139;
	bra.uni 	$L__BB0_38;
$L__BB0_36:
	ld.shared.f64 	%fd147, [_ZZ11rungeKutta4PdS_idPS_E7yValues+256];
	ld.shared.f64 	%fd148, [_ZZ11rungeKutta4PdS_idPS_E7yValues+64];
	mul.f64 	%fd149, %fd147, %fd148;
	ld.shared.f64 	%fd150, [_ZZ11rungeKutta4PdS_idPS_E7yValues+264];
	ld.shared.f64 	%fd151, [_ZZ11rungeKutta4PdS_idPS_E7yValues+80];
	fma.rn.f64 	%fd152, %fd150, %fd151, %fd19;
	add.f64 	%fd153, %fd152, %fd20;
	mul.f64 	%fd154, %fd149, %fd153;
	ld.shared.f64 	%fd155, [_ZZ11rungeKutta4PdS_idPS_E7yValues+272];
	ld.shared.f64 	%fd156, [_ZZ11rungeKutta4PdS_idPS_E7yValues+72];
	mul.f64 	%fd157, %fd155, %fd156;
	sub.f64 	%fd158, %fd154, %fd157;
	mul.f64 	%fd251, %fd48, %fd158;
	bra.uni 	$L__BB0_38;
$L__BB0_37:
	ld.shared.f64 	%fd159, [_ZZ11rungeKutta4PdS_idPS_E7yValues+256];
	neg.f64 	%fd160, %fd159;
	ld.shared.f64 	%fd161, [_ZZ11rungeKutta4PdS_idPS_E7yValues+64];
	mul.f64 	%fd162, %fd161, %fd160;
	ld.shared.f64 	%fd163, [_ZZ11rungeKutta4PdS_idPS_E7yValues+264];
	ld.shared.f64 	%fd164, [_ZZ11rungeKutta4PdS_idPS_E7yValues+80];
	fma.rn.f64 	%fd165, %fd163, %fd164, %fd19;
	add.f64 	%fd166, %fd165, %fd20;
	mul.f64 	%fd167, %fd162, %fd166;
	mul.f64 	%fd251, %fd48, %fd167;
$L__BB0_38:
	mul.f64 	%fd251, %fd251, 0d3FE0000000000000;
	ld.shared.f64 	%fd169, [%r2];
	add.f64 	%fd170, %fd169, %fd251;
	st.shared.f64 	[%r2+128], %fd170;
	bar.sync 	0;
	ld.shared.f64 	%fd171, [_ZZ11rungeKutta4PdS_idPS_E7yValues+304];
	ld.shared.f64 	%fd34, [_ZZ11rungeKutta4PdS_idPS_E7yValues+160];
	ld.shared.f64 	%fd35, [_ZZ11rungeKutta4PdS_idPS_E7yValues+152];
	add.f64 	%fd172, %fd34, %fd35;
	mul.f64 	%fd173, %fd171, %fd172;
	mul.f64 	%fd36, %fd173, 0d3F8999999999999A;
	ld.shared.f64 	%fd37, [_ZZ11rungeKutta4PdS_idPS_E7yValues+312];
	setp.leu.f64 	%p22, %fd36, %fd37;
	mov.f64 	%fd39, 0d3F847AE147AE147B;
	@%p22 bra 	$L__BB0_40;
	mul.f64 	%fd174, %fd37, 0dBF847AE147AE147B;
	div.rn.f64 	%fd175, %fd174, %fd36;
	add.f64 	%fd39, %fd175, 0d3F947AE147AE147B;
$L__BB0_40:
	setp.gt.s32 	%p23, %r1, 2;
	@%p23 bra 	$L__BB0_45;
	setp.eq.s32 	%p29, %r1, 0;
	@%p29 bra 	$L__BB0_55;
	setp.eq.s32 	%p30, %r1, 1;
	@%p30 bra 	$L__BB0_54;
	setp.eq.s32 	%p31, %r1, 2;
	@%p31 bra 	$L__BB0_44;
	bra.uni 	$L__BB0_56;
$L__BB0_44:
	ld.shared.f64 	%fd199, [_ZZ11rungeKutta4PdS_idPS_E7yValues+272];
	ld.shared.f64 	%fd200, [_ZZ11rungeKutta4PdS_idPS_E7yValues+136];
	mul.f64 	%fd201, %fd199, %fd200;
	ld.shared.f64 	%fd202, [_ZZ11rungeKutta4PdS_idPS_E7yValues+280];
	ld.shared.f64 	%fd203, [_ZZ11rungeKutta4PdS_idPS_E7yValues+144];
	mul.f64 	%fd204, %fd202, %fd203;
	sub.f64 	%fd205, %fd201, %fd204;
	mul.f64 	%fd253, %fd48, %fd205;
	bra.uni 	$L__BB0_56;
$L__BB0_45:
	setp.gt.s32 	%p24, %r1, 4;
	@%p24 bra 	$L__BB0_49;
	setp.eq.s32 	%p27, %r1, 3;
	@%p27 bra 	$L__BB0_53;
	setp.eq.s32 	%p28, %r1, 4;
	@%p28 bra 	$L__BB0_48;
	bra.uni 	$L__BB0_56;
$L__BB0_48:
	ld.shared.f64 	%fd186, [_ZZ11rungeKutta4PdS_idPS_E7yValues+296];
	mul.f64 	%fd187, %fd186, %fd35;
	ld.shared.f64 	%fd188, [_ZZ11rungeKutta4PdS_idPS_E7yValues+288];
	mul.f64 	%fd189, %fd188, %fd34;
	sub.f64 	%fd190, %fd187, %fd189;
	mul.f64 	%fd253, %fd48, %fd190;
	bra.uni 	$L__BB0_56;
$L__BB0_49:
	setp.eq.s32 	%p25, %r1, 5;
	@%p25 bra 	$L__BB0_52;
	setp.ne.s32 	%p26, %r1, 6;
	@%p26 bra 	$L__BB0_56;
	ld.shared.f64 	%fd176, [_ZZ11rungeKutta4PdS_idPS_E7yValues+288];
	mul.f64 	%fd177, %fd176, %fd34;
	mov.f64 	%fd178, 0d3FF0000000000000;
	sub.f64 	%fd179, %fd178, %fd39;
	mul.f64 	%fd180, %fd179, %fd177;
	mul.f64 	%fd253, %fd48, %fd180;
	bra.uni 	$L__BB0_56;
$L__BB0_52:
	ld.shared.f64 	%fd181, [_ZZ11rungeKutta4PdS_idPS_E7yValues+288];
	mul.f64 	%fd182, %fd181, %fd35;
	mov.f64 	%fd183, 0d3FF0000000000000;
	sub.f64 	%fd184, %fd183, %fd39;
	mul.f64 	%fd185, %fd184, %fd182;
	mul.f64 	%fd253, %fd48, %fd185;
	bra.uni 	$L__BB0_56;
$L__BB0_53:
	ld.shared.f64 	%fd191, [_ZZ11rungeKutta4PdS_idPS_E7yValues+280];
	ld.shared.f64 	%fd192, [_ZZ11rungeKutta4PdS_idPS_E7yValues+144];
	mul.f64 	%fd193, %fd191, %fd192;
	ld.shared.f64 	%fd194, [_ZZ11rungeKutta4PdS_idPS_E7yValues+288];
	ld.shared.f64 	%fd195, [_ZZ11rungeKutta4PdS_idPS_E7yValues+296];
	add.f64 	%fd196, %fd194, %fd195;
	mul.f64 	%fd197, %fd196, %fd35;
	sub.f64 	%fd198, %fd193, %fd197;
	mul.f64 	%fd253, %fd48, %fd198;
	bra.uni 	$L__BB0_56;
$L__BB0_54:
	ld.shared.f64 	%fd206, [_ZZ11rungeKutta4PdS_idPS_E7yValues+256];
	ld.shared.f64 	%fd207, [_ZZ11rungeKutta4PdS_idPS_E7yValues+128];
	mul.f64 	%fd208, %fd206, %fd207;
	ld.shared.f64 	%fd209, [_ZZ11rungeKutta4PdS_idPS_E7yValues+264];
	ld.shared.f64 	%fd210, [_ZZ11rungeKutta4PdS_idPS_E7yValues+144];
	fma.rn.f64 	%fd211, %fd209, %fd210, %fd34;
	add.f64 	%fd212, %fd211, %fd35;
	mul.f64 	%fd213, %fd208, %fd212;
	ld.shared.f64 	%fd214, [_ZZ11rungeKutta4PdS_idPS_E7yValues+272];
	ld.shared.f64 	%fd215, [_ZZ11rungeKutta4PdS_idPS_E7yValues+136];
	mul.f64 	%fd216, %fd214, %fd215;
	sub.f64 	%fd217, %fd213, %fd216;
	mul.f64 	%fd253, %fd48, %fd217;
	bra.uni 	$L__BB0_56;
$L__BB0_55:
	ld.shared.f64 	%fd218, [_ZZ11rungeKutta4PdS_idPS_E7yValues+256];
	neg.f64 	%fd219, %fd218;
	ld.shared.f64 	%fd220, [_ZZ11rungeKutta4PdS_idPS_E7yValues+128];
	mul.f64 	%fd221, %fd220, %fd219;
	ld.shared.f64 	%fd222, [_ZZ11rungeKutta4PdS_idPS_E7yValues+264];
	ld.shared.f64 	%fd223, [_ZZ11rungeKutta4PdS_idPS_E7yValues+144];
	fma.rn.f64 	%fd224, %fd222, %fd223, %fd34;
	add.f64 	%fd225, %fd224, %fd35;
	mul.f64 	%fd226, %fd221, %fd225;
	mul.f64 	%fd253, %fd48, %fd226;
$L__BB0_56:
	setp.ne.s32 	%p32, %r1, 7;
	ld.shared.f64 	%fd227, [%r2];
	add.f64 	%fd228, %fd227, %fd253;
	st.shared.f64 	[%r2+192], %fd228;
	bar.sync 	0;
	ld.global.u64 	%rd16, [%rd27];
	cvta.to.global.u64 	%rd17, %rd16;
	add.s64 	%rd19, %rd17, %rd10;
	mov.b64 	%rd20, 9221120237041090560;
	st.global.u64 	[%rd19], %rd20;
	@%p32 bra 	$L__BB0_58;
	ld.shared.f64 	%fd229, [_ZZ11rungeKutta4PdS_idPS_E7yValues+128];
	mov.f64 	%fd230, 0d3FF0000000000000;
	sub.f64 	%fd231, %fd230, %fd229;
	ld.shared.f64 	%fd232, [_ZZ11rungeKutta4PdS_idPS_E7yValues+136];
	sub.f64 	%fd233, %fd231, %fd232;
	ld.shared.f64 	%fd234, [_ZZ11rungeKutta4PdS_idPS_E7yValues+144];
	sub.f64 	%fd235, %fd233, %fd234;
	ld.shared.f64 	%fd236, [_ZZ11rungeKutta4PdS_idPS_E7yValues+160];
	sub.f64 	%fd237, %fd235, %fd236;
	ld.shared.f64 	%fd238, [_ZZ11rungeKutta4PdS_idPS_E7yValues+152];
	sub.f64 	%fd239, %fd237, %fd238;
	ld.shared.f64 	%fd240, [_ZZ11rungeKutta4PdS_idPS_E7yValues+176];
	sub.f64 	%fd241, %fd239, %fd240;
	ld.shared.f64 	%fd242, [_ZZ11rungeKutta4PdS_idPS_E7yValues+168];
	sub.f64 	%fd243, %fd241, %fd242;
	ld.global.u64 	%rd21, [%rd27];
	cvta.to.global.u64 	%rd22, %rd21;
	st.global.f64 	[%rd22+56], %fd243;
$L__BB0_58:
	ld.global.u64 	%rd23, [%rd27];
	cvta.to.global.u64 	%rd24, %rd23;
	add.s64 	%rd26, %rd24, %rd10;
	ld.global.f64 	%fd244, [%rd26];
	st.shared.f64 	[%r2], %fd244;
	bar.sync 	0;
	add.s32 	%r9, %r9, 1;
	add.s64 	%rd27, %rd27, 8;
	setp.ne.s32 	%p33, %r9, -1;
	@%p33 bra 	$L__BB0_2;
$L__BB0_59:
	ret;

}


// ===== COMPILED SASS (sm_100) =====

	.target	sm_100

	.elftype	@"ET_EXEC"


//--------------------- .note.nv.tkinfo           --------------------------
	.section	.note.nv.tkinfo,"",@"SHT_NOTE"
	.sectionflags	@"SHF_NOTE_NV_TKINFO"
	.tkinfo
        /*0018*/ 	.word	0x00000002
        /*0030*/ 	.string	""
        /*0030*/ 	.string	"ptxas"
        /*0030*/ 	.string	"Cuda compilation tools, release 13.0, V13.0.88"
        /*0030*/ 	.string	"Build cuda_13.0.r13.0/compiler.36424714_0"
        /*0030*/ 	.string	"-arch sm_100 -m 64 "



//--------------------- .note.nv.cuinfo           --------------------------
	.section	.note.nv.cuinfo,"",@"SHT_NOTE"
	.sectionflags	@"SHF_NOTE_NV_CUINFO"
        /*0018*/ 	.short	0x0002
        /*001a*/ 	.short	0x0064
        /*001c*/ 	.short	0x0082
	.zero		2


//--------------------- .nv.info                  --------------------------
	.section	.nv.info,"",@"SHT_CUDA_INFO"
	.align	4


	//----- nvinfo : EIATTR_REGCOUNT
	.align		4
        /*0000*/ 	.byte	0x04, 0x2f
        /*0002*/ 	.short	(.L_1 - .L_0)
	.align		4
.L_0:
        /*0004*/ 	.word	index@(_Z11rungeKutta4PdS_idPS_)
        /*0008*/ 	.word	0x00000026


	//----- nvinfo : EIATTR_FRAME_SIZE
	.align		4
.L_1:
        /*000c*/ 	.byte	0x04, 0x11
        /*000e*/ 	.short	(.L_3 - .L_2)
	.align		4
.L_2:
        /*0010*/ 	.word	index@($__internal_0_$__cuda_sm20_div_rn_f64_full)
        /*0014*/ 	.word	0x00000000


	//----- nvinfo : EIATTR_FRAME_SIZE
	.align		4
.L_3:
        /*0018*/ 	.byte	0x04, 0x11
        /*001a*/ 	.short	(.L_5 - .L_4)
	.align		4
.L_4:
        /*001c*/ 	.word	index@(_Z11rungeKutta4PdS_idPS_)
        /*0020*/ 	.word	0x00000000


	//----- nvinfo : EIATTR_MIN_STACK_SIZE
	.align		4
.L_5:
        /*0024*/ 	.byte	0x04, 0x12
        /*0026*/ 	.short	(.L_7 - .L_6)
	.align		4
.L_6:
        /*0028*/ 	.word	index@(_Z11rungeKutta4PdS_idPS_)
        /*002c*/ 	.word	0x00000000
.L_7:


//--------------------- .nv.compat                --------------------------
	.section	.nv.compat,"",@"SHT_CUDA_COMPAT_INFO"
	.align	4
        /*0000*/ 	.byte	0x02, 0x09, 0x00, 0x00, 0x02, 0x02, 0x01, 0x00, 0x02, 0x05, 0x05, 0x00, 0x03, 0x07, 0x01, 0x01
        /*0010*/ 	.byte	0x02, 0x03, 0x00, 0x00, 0x02, 0x06, 0x01, 0x00, 0x04, 0x0b, 0x08, 0x00, 0x01, 0x00, 0x00, 0x00
        /*0020*/ 	.byte	0x00, 0x00, 0x00, 0x00


//--------------------- .nv.info._Z11rungeKutta4PdS_idPS_ --------------------------
	.section	.nv.info._Z11rungeKutta4PdS_idPS_,"",@"SHT_CUDA_INFO"
	.sectionflags	@""
	.align	4


	//----- nvinfo : EIATTR_CUDA_API_VERSION
	.align		4
        /*0000*/ 	.byte	0x04, 0x37
        /*0002*/ 	.short	(.L_9 - .L_8)
.L_8:
        /*0004*/ 	.word	0x00000082


	//----- nvinfo : EIATTR_KPARAM_INFO
	.align		4
.L_9:
        /*0008*/ 	.byte	0x04, 0x17
        /*000a*/ 	.short	(.L_11 - .L_10)
.L_10:
        /*000c*/ 	.word	0x00000000
        /*0010*/ 	.short	0x0004
        /*0012*/ 	.short	0x0020
        /*0014*/ 	.byte	0x00, 0xf5, 0x21, 0x00


	//----- nvinfo : EIATTR_KPARAM_INFO
	.align		4
.L_11:
        /*0018*/ 	.byte	0x04, 0x17
        /*001a*/ 	.short	(.L_13 - .L_12)
.L_12:
        /*001c*/ 	.word	0x00000000
        /*0020*/ 	.short	0x0003
        /*0022*/ 	.short	0x0018
        /*0024*/ 	.byte	0x00, 0xf0, 0x21, 0x00


	//----- nvinfo : EIATTR_KPARAM_INFO
	.align		4
.L_13:
        /*0028*/ 	.byte	0x04, 0x17
        /*002a*/ 	.short	(.L_15 - .L_14)
.L_14:
        /*002c*/ 	.word	0x00000000
        /*0030*/ 	.short	0x0002
        /*0032*/ 	.short	0x0010
        /*0034*/ 	.byte	0x00, 0xf0, 0x11, 0x00


	//----- nvinfo : EIATTR_KPARAM_INFO
	.align		4
.L_15:
        /*0038*/ 	.byte	0x04, 0x17
        /*003a*/ 	.short	(.L_17 - .L_16)
.L_16:
        /*003c*/ 	.word	0x00000000
        /*0040*/ 	.short	0x0001
        /*0042*/ 	.short	0x0008
        /*0044*/ 	.byte	0x00, 0xf5, 0x21, 0x00


	//----- nvinfo : EIATTR_KPARAM_INFO
	.align		4
.L_17:
        /*0048*/ 	.byte	0x04, 0x17
        /*004a*/ 	.short	(.L_19 - .L_18)
.L_18:
        /*004c*/ 	.word	0x00000000
        /*0050*/ 	.short	0x0000
        /*0052*/ 	.short	0x0000
        /*0054*/ 	.byte	0x00, 0xf5, 0x21, 0x00


	//----- nvinfo : EIATTR_SPARSE_MMA_MASK
	.align		4
.L_19:
        /*0058*/ 	.byte	0x03, 0x50
        /*005a*/ 	.short	0x0000


	//----- nvinfo : EIATTR_MAXREG_COUNT
	.align		4
        /*005c*/ 	.byte	0x03, 0x1b
        /*005e*/ 	.short	0x00ff


	//----- nvinfo : EIATTR_NUM_BARRIERS
	.align		4
        /*0060*/ 	.byte	0x02, 0x4c
        /*0062*/ 	.byte	0x01
	.zero		1


	//----- nvinfo : EIATTR_MERCURY_ISA_VERSION
	.align		4
        /*0064*/ 	.byte	0x03, 0x5f
        /*0066*/ 	.short	0x0101


	//----- nvinfo : EIATTR_VRC_CTA_INIT_COUNT
	.align		4
        /*0068*/ 	.byte	0x02, 0x4a
	.zero		1
	.zero		1


	//----- nvinfo : EIATTR_EXIT_INSTR_OFFSETS
	.align		4
        /*006c*/ 	.byte	0x04, 0x1c
        /*006e*/ 	.short	(.L_21 - .L_20)


	//   ....[0]....
.L_20:
        /*0070*/ 	.word	0x00000160


	//   ....[1]....
        /*0074*/ 	.word	0x00001dc0


	//----- nvinfo : EIATTR_INDIRECT_BRANCH_TARGETS
	.align		4
.L_21:
        /*0078*/ 	.byte	0x04, 0x34
        /*007a*/ 	.short	(.L_23 - .L_22)


	//   ....[0]....
.L_22:
        /*007c*/ 	.word	.L_x_27@srel
        /*0080*/ 	.short	0x0
        /*0082*/ 	.short	0x0
        /*0084*/ 	.word	0x4
        /*0088*/ 	.word	.L_x_28@srel
        /*008c*/ 	.word	.L_x_29@srel
        /*0090*/ 	.word	.L_x_30@srel
        /*0094*/ 	.word	.L_x_4@srel


	//   ....[1]....
        /*0098*/ 	.word	.L_x_32@srel
        /*009c*/ 	.short	0x0
        /*009e*/ 	.short	0x0
        /*00a0*/ 	.word	0x3
        /*00a4*/ 	.word	.L_x_33@srel
        /*00a8*/ 	.word	.L_x_34@srel
        /*00ac*/ 	.word	.L_x_4@srel


	//   ....[2]....
        /*00b0*/ 	.word	.L_x_36@srel
        /*00b4*/ 	.short	0x0
        /*00b6*/ 	.short	0x0
        /*00b8*/ 	.word	0x3
        /*00bc*/ 	.word	.L_x_37@srel
        /*00c0*/ 	.word	.L_x_38@srel
        /*00c4*/ 	.word	.L_x_4@srel


	//   ....[3]....
        /* <DEDUP_REMOVED lines=8> */


	//   ....[4]....
        /*00e4*/ 	.word	.L_x_45@srel
        /*00e8*/ 	.short	0x0
        /*00ea*/ 	.short	0x0
        /*00ec*/ 	.word	0x3
        /*00f0*/ 	.word	.L_x_46@srel
        /*00f4*/ 	.word	.L_x_47@srel
        /*00f8*/ 	.word	.L_x_10@srel


	//   ....[5]....
        /* <DEDUP_REMOVED lines=8> */


	//   ....[6]....
        /*0118*/ 	.word	.L_x_54@srel
        /*011c*/ 	.short	0x0
        /*011e*/ 	.short	0x0
        /*0120*/ 	.word	0x3
        /*0124*/ 	.word	.L_x_55@srel
        /*0128*/ 	.word	.L_x_56@srel
        /*012c*/ 	.word	.L_x_17@srel


	//----- nvinfo : EIATTR_CRS_STACK_SIZE
	.align		4
.L_23:
        /*0130*/ 	.byte	0x04, 0x1e
        /*0132*/ 	.short	(.L_25 - .L_24)
.L_24:
        /*0134*/ 	.word	0x00000000


	//----- nvinfo : EIATTR_CBANK_PARAM_SIZE
	.align		4
.L_25:
        /*0138*/ 	.byte	0x03, 0x19
        /*013a*/ 	.short	0x0028


	//----- nvinfo : EIATTR_PARAM_CBANK
	.align		4
        /*013c*/ 	.byte	0x04, 0x0a
        /*013e*/ 	.short	(.L_27 - .L_26)
	.align		4
.L_26:
        /*0140*/ 	.word	index@(.nv.constant0._Z11rungeKutta4PdS_idPS_)
        /*0144*/ 	.short	0x0380
        /*0146*/ 	.short	0x0028


	//----- nvinfo : EIATTR_SW_WAR
	.align		4
.L_27:
        /*0148*/ 	.byte	0x04, 0x36
        /*014a*/ 	.short	(.L_29 - .L_28)
.L_28:
        /*014c*/ 	.word	0x00000008
.L_29:


//--------------------- .nv.callgraph             --------------------------
	.section	.nv.callgraph,"",@"SHT_CUDA_CALLGRAPH"
	.align	4
	.sectionentsize	8
	.align		4
        /*0000*/ 	.word	0x00000000
	.align		4
        /*0004*/ 	.word	0xffffffff
	.align		4
        /*0008*/ 	.word	0x00000000
	.align		4
        /*000c*/ 	.word	0xfffffffe
	.align		4
        /*0010*/ 	.word	0x00000000
	.align		4
        /*0014*/ 	.word	0xfffffffd
	.align		4
        /*0018*/ 	.word	0x00000000
	.align		4
        /*001c*/ 	.word	0xfffffffc


//--------------------- .nv.constant2._Z11rungeKutta4PdS_idPS_ --------------------------
	.section	.nv.constant2._Z11rungeKutta4PdS_idPS_,"a",@progbits
	.sectionflags	@""
	.align	4
.nv.constant2._Z11rungeKutta4PdS_idPS_:
        /*0000*/ 	.byte	0x90, 0x05, 0x00, 0x00, 0x50, 0x06, 0x00, 0x00, 0xf0, 0x04, 0x00, 0x00, 0x50, 0x0a, 0x00, 0x00
        /*0010*/ 	.byte	0x30, 0x08, 0x00, 0x00, 0xb0, 0x07, 0x00, 0x00, 0x50, 0x0a, 0x00, 0x00, 0xd0, 0x09, 0x00, 0x00
        /*0020*/ 	.byte	0x40, 0x09, 0x00, 0x00, 0x50, 0x0a, 0x00, 0x00, 0x20, 0x0f, 0x00, 0x00, 0x40, 0x0e, 0x00, 0x00
        /*0030*/ 	.byte	0xa0, 0x0d, 0x00, 0x00, 0xe0, 0x12, 0x00, 0x00, 0xe0, 0x10, 0x00, 0x00, 0x60, 0x10, 0x00, 0x00
        /*0040*/ 	.byte	0xe0, 0x12, 0x00, 0x00, 0xb0, 0x17, 0x00, 0x00, 0xd0, 0x16, 0x00, 0x00, 0x30, 0x16, 0x00, 0x00
        /*0050*/ 	.byte	0x70, 0x1b, 0x00, 0x00, 0x70, 0x19, 0x00, 0x00, 0xf0, 0x18, 0x00, 0x00, 0x70, 0x1b, 0x00, 0x00


//--------------------- .text._Z11rungeKutta4PdS_idPS_ --------------------------
	.section	.text._Z11rungeKutta4PdS_idPS_,"ax",@progbits
	.align	128
        .global         _Z11rungeKutta4PdS_idPS_
        .type           _Z11rungeKutta4PdS_idPS_,@function
        .size           _Z11rungeKutta4PdS_idPS_,(.L_x_58 - _Z11rungeKutta4PdS_idPS_)
        .other          _Z11rungeKutta4PdS_idPS_,@"STO_CUDA_ENTRY STV_DEFAULT"
_Z11rungeKutta4PdS_idPS_:
.text._Z11rungeKutta4PdS_idPS_:
[----:B------:R-:W-:Y:S01]  /*0000*/  LDC R1, c[0x0][0x37c] ;  /* 0x0000df00ff017b82 */ /* 0x000fe20000000800 */
[----:B------:R-:W0:Y:S07]  /*0010*/  S2R R0, SR_TID.X ;  /* 0x0000000000007919 */ /* 0x000e2e0000002100 */
[----:B------:R-:W0:Y:S01]  /*0020*/  LDC.64 R6, c[0x0][0x388] ;  /* 0x0000e200ff067b82 */ /* 0x000e220000000a00 */
[----:B------:R-:W1:Y:S07]  /*0030*/  LDCU.64 UR6, c[0x0][0x358] ;  /* 0x00006b00ff0677ac */ /* 0x000e6e0008000a00 */
[----:B------:R-:W2:Y:S08]  /*0040*/  LDC.64 R4, c[0x0][0x380] ;  /* 0x0000e000ff047b82 */ /* 0x000eb00000000a00 */
[----:B------:R-:W3:Y:S08]  /*0050*/  LDC.64 R8, c[0x0][0x3a0] ;  /* 0x0000e800ff087b82 */ /* 0x000ef00000000a00 */
[----:B------:R-:W4:Y:S01]  /*0060*/  S2UR UR5, SR_CgaCtaId ;  /* 0x00000000000579c3 */ /* 0x000f220000008800 */
[----:B0-----:R-:W-:-:S07]  /*0070*/  IMAD.WIDE.U32 R6, R0, 0x8, R6 ;  /* 0x0000000800067825 */ /* 0x001fce00078e0006 */
[----:B------:R-:W0:Y:S01]  /*0080*/  LDC R3, c[0x0][0x390] ;  /* 0x0000e400ff037b82 */ /* 0x000e220000000800 */
[----:B--2---:R-:W-:Y:S01]  /*0090*/  IMAD.WIDE.U32 R4, R0, 0x8, R4 ;  /* 0x0000000800047825 */ /* 0x004fe200078e0004 */
[----:B-1----:R-:W2:Y:S04]  /*00a0*/  LDG.E.64 R6, desc[UR6][R6.64] ;  /* 0x0000000606067981 */ /* 0x002ea8000c1e1b00 */
[----:B---3--:R-:W3:Y:S04]  /*00b0*/  LDG.E.64 R8, desc[UR6][R8.64] ;  /* 0x0000000608087981 */ /* 0x008ee8000c1e1b00 */
[----:B------:R-:W5:Y:S01]  /*00c0*/  LDG.E.64 R4, desc[UR6][R4.64] ;  /* 0x0000000604047981 */ /* 0x000f62000c1e1b00 */
[----:B------:R-:W-:-:S02]  /*00d0*/  UMOV UR4, 0x400 ;  /* 0x0000040000047882 */ /* 0x000fc40000000000 */
[----:B----4-:R-:W-:-:S06]  /*00e0*/  ULEA UR4, UR5, UR4, 0x18 ;  /* 0x0000000405047291 */ /* 0x010fcc000f8ec0ff */
[C---:B------:R-:W-:Y:S02]  /*00f0*/  LEA R2, R0.reuse, UR4, 0x3 ;  /* 0x0000000400027c11 */ /* 0x040fe4000f8e18ff */
[----:B0-----:R-:W-:Y:S01]  /*0100*/  ISETP.GE.AND P0, PT, R3, 0x2, PT ;  /* 0x000000020300780c */ /* 0x001fe20003f06270 */
[----:B---3--:R-:W-:Y:S02]  /*0110*/  IMAD.WIDE.U32 R10, R0, 0x8, R8 ;  /* 0x00000008000a7825 */ /* 0x008fe400078e0008 */
[----:B--2---:R0:W-:Y:S04]  /*0120*/  STS.64 [R2+0x100], R6 ;  /* 0x0001000602007388 */ /* 0x0041e80000000a00 */
[----:B-----5:R0:W-:Y:S04]  /*0130*/  STS.64 [R2], R4 ;  /* 0x0000000402007388 */ /* 0x0201e80000000a00 */
[----:B------:R0:W-:Y:S01]  /*0140*/  STG.E.64 desc[UR6][R10.64], R4 ;  /* 0x000000040a007986 */ /* 0x0001e2000c101b06 */
[----:B------:R-:W-:Y:S06]  /*0150*/  BAR.SYNC.DEFER_BLOCKING 0x0 ;  /* 0x0000000000007b1d */ /* 0x000fec0000010000 */
[----:B------:R-:W-:Y:S05]  /*0160*/  @!P0 EXIT ;  /* 0x000000000000894d */ /* 0x000fea0003800000 */
[----:B------:R-:W1:Y:S01]  /*0170*/  LDCU.64 UR4, c[0x0][0x3a0] ;  /* 0x00007400ff0477ac */ /* 0x000e620008000a00 */
[----:B------:R-:W-:Y:S01]  /*0180*/  IMAD.MOV R3, RZ, RZ, -R3 ;  /* 0x000000ffff037224 */ /* 0x000fe200078e0a03 */
[----:B------:R-:W2:Y:S01]  /*0190*/  LDCU.64 UR8, c[0x0][0x398] ;  /* 0x00007300ff0877ac */ /* 0x000ea20008000a00 */
[----:B-1----:R-:W-:-:S04]  /*01a0*/  UIADD3 UR4, UP0, UPT, UR4, 0x8, URZ ;  /* 0x0000000804047890 */ /* 0x002fc8000ff1e0ff */
[----:B------:R-:W-:Y:S02]  /*01b0*/  UIADD3.X UR5, UPT, UPT, URZ, UR5, URZ, UP0, !UPT ;  /* 0x00000005ff057290 */ /* 0x000fe400087fe4ff */
[----:B------:R-:W-:-:S04]  /*01c0*/  IMAD.U32 R12, RZ, RZ, UR4 ;  /* 0x00000004ff0c7e24 */ /* 0x000fc8000f8e00ff */
[----:B--2---:R-:W-:-:S07]  /*01d0*/  IMAD.U32 R13, RZ, RZ, UR5 ;  /* 0x00000005ff0d7e24 */ /* 0x004fce000f8e00ff */
.L_x_20:
[----:B-1----:R-:W1:Y:S01]  /*01e0*/  S2UR UR5, SR_CgaCtaId ;  /* 0x00000000000579c3 */ /* 0x002e620000008800 */
[----:B------:R-:W-:Y:S02]  /*01f0*/  UMOV UR4, 0x400 ;  /* 0x0000040000047882 */ /* 0x000fe40000000000 */
[----:B-1----:R-:W-:-:S03]  /*0200*/  ULEA UR4, UR5, UR4, 0x18 ;  /* 0x0000000405047291 */ /* 0x002fc6000f8ec0ff */
[----:B------:R-:W-:-:S06]  /*0210*/  UMOV UR5, 0x3f899999 ;  /* 0x3f89999900057882 */ /* 0x000fcc0000000000 */
[----:B------:R-:W-:Y:S04]  /*0220*/  LDS.64 R18, [UR4+0x20] ;  /* 0x00002004ff127984 */ /* 0x000fe80008000a00 */
[----:B------:R-:W1:Y:S04]  /*0230*/  LDS.64 R16, [UR4+0x18] ;  /* 0x00001804ff107984 */ /* 0x000e680008000a00 */
[----:B0-----:R-:W0:Y:S01]  /*0240*/  LDS.128 R8, [UR4+0x130] ;  /* 0x00013004ff087984 */ /* 0x001e220008000c00 */
[----:B------:R-:W-:Y:S01]  /*0250*/  UMOV UR4, 0x9999999a ;  /* 0x9999999a00047882 */ /* 0x000fe20000000000 */
[----:B-1----:R-:W-:-:S08]  /*0260*/  DADD R4, R18, R16 ;  /* 0x0000000012047229 */ /* 0x002fd00000000010 */
[----:B0-----:R-:W-:Y:S01]  /*0270*/  DMUL R4, R8, R4 ;  /* 0x0000000408047228 */ /* 0x001fe20000000000 */
[----:B------:R-:W-:Y:S02]  /*0280*/  IMAD.MOV.U32 R8, RZ, RZ, 0x47ae147b ;  /* 0x47ae147bff087424 */ /* 0x000fe400078e00ff */
[----:B------:R-:W-:-:S05]  /*0290*/  IMAD.MOV.U32 R9, RZ, RZ, 0x3f847ae1 ;  /* 0x3f847ae1ff097424 */ /* 0x000fca00078e00ff */
[----:B------:R-:W-:Y:S01]  /*02a0*/  DMUL R14, R4, UR4 ;  /* 0x00000004040e7c28 */ /* 0x000fe20008000000 */
[----:B------:R-:W-:Y:S02]  /*02b0*/  IMAD.MOV.U32 R4, RZ, RZ, R12 ;  /* 0x000000ffff047224 */ /* 0x000fe400078e000c */
[----:B------:R-:W-:-:S05]  /*02c0*/  IMAD.MOV.U32 R5, RZ, RZ, R13 ;  /* 0x000000ffff057224 */ /* 0x000fca00078e000d */
[----:B------:R-:W-:-:S14]  /*02d0*/  DSETP.GT.AND P0, PT, R14, R10, PT ;  /* 0x0000000a0e00722a */ /* 0x000fdc0003f04000 */
[----:B------:R-:W-:Y:S05]  /*02e0*/  @!P0 BRA `(.L_x_0) ;  /* 0x0000000000608947 */ /* 0x000fea0003800000 */
[----:B------:R-:W0:Y:S01]  /*02f0*/  MUFU.RCP64H R9, R15 ;  /* 0x0000000f00097308 */ /* 0x000e220000001800 */
[----:B------:R-:W-:Y:S01]  /*0300*/  IMAD.MOV.U32 R8, RZ, RZ, 0x1 ;  /* 0x00000001ff087424 */ /* 0x000fe200078e00ff */
[----:B------:R-:W-:Y:S01]  /*0310*/  UMOV UR4, 0x47ae147b ;  /* 0x47ae147b00047882 */ /* 0x000fe20000000000 */
[----:B------:R-:W-:-:S04]  /*0320*/  UMOV UR5, 0x3f847ae1 ;  /* 0x3f847ae100057882 */ /* 0x000fc80000000000 */
[----:B0-----:R-:W-:-:S08]  /*0330*/  DFMA R12, -R14, R8, 1 ;  /* 0x3ff000000e0c742b */ /* 0x001fd00000000108 */
[----:B------:R-:W-:-:S08]  /*0340*/  DFMA R12, R12, R12, R12 ;  /* 0x0000000c0c0c722b */ /* 0x000fd0000000000c */
[----:B------:R-:W-:Y:S02]  /*0350*/  DFMA R8, R8, R12, R8 ;  /* 0x0000000c0808722b */ /* 0x000fe40000000008 */
[----:B------:R-:W-:-:S06]  /*0360*/  DMUL R12, R10, -UR4 ;  /* 0x800000040a0c7c28 */ /* 0x000fcc0008000000 */
[----:B------:R-:W-:-:S04]  /*0370*/  DFMA R24, -R14, R8, 1 ;  /* 0x3ff000000e18742b */ /* 0x000fc80000000108 */
[----:B------:R-:W-:-:S04]  /*0380*/  FSETP.GEU.AND P1, PT, |R13|, 6.5827683646048100446e-37, PT ;  /* 0x036000000d00780b */ /* 0x000fc80003f2e200 */
[----:B------:R-:W-:-:S08]  /*0390*/  DFMA R8, R8, R24, R8 ;  /* 0x000000180808722b */ /* 0x000fd00000000008 */
[----:B------:R-:W-:-:S08]  /*03a0*/  DMUL R10, R12, R8 ;  /* 0x000000080c0a7228 */ /* 0x000fd00000000000 */
[----:B------:R-:W-:-:S08]  /*03b0*/  DFMA R24, -R14, R10, R12 ;  /* 0x0000000a0e18722b */ /* 0x000fd0000000010c */
[----:B------:R-:W-:-:S10]  /*03c0*/  DFMA R8, R8, R24, R10 ;  /* 0x000000180808722b */ /* 0x000fd4000000000a */
[----:B------:R-:W-:-:S05]  /*03d0*/  FFMA R10, RZ, R15, R9 ;  /* 0x0000000fff0a7223 */ /* 0x000fca0000000009 */
[----:B------:R-:W-:-:S13]  /*03e0*/  FSETP.GT.AND P0, PT, |R10|, 1.469367938527859385e-39, PT ;  /* 0x001000000a00780b */ /* 0x000fda0003f04200 */
[----:B------:R-:W-:Y:S05]  /*03f0*/  @P0 BRA P1, `(.L_x_1) ;  /* 0x0000000000100947 */ /* 0x000fea0000800000 */
[----:B------:R-:W-:Y:S01]  /*0400*/  IMAD.MOV.U32 R10, RZ, RZ, R14 ;  /* 0x000000ffff0a7224 */ /* 0x000fe200078e000e */
[----:B------:R-:W-:Y:S01]  /*0410*/  MOV R24, 0x440 ;  /* 0x0000044000187802 */ /* 0x000fe20000000f00 */
[----:B------:R-:W-:-:S07]  /*0420*/  IMAD.MOV.U32 R11, RZ, RZ, R15 ;  /* 0x000000ffff0b7224 */ /* 0x000fce00078e000f */
[----:B------:R-:W-:Y:S05]  /*0430*/  CALL.REL.NOINC `($__internal_0_$__cuda_sm20_div_rn_f64_full) ;  /* 0x0000001800647944 */ /* 0x000fea0003c00000 */
.L_x_1:
[----:B------:R-:W-:Y:S01]  /*0440*/  UMOV UR4, 0x47ae147b ;  /* 0x47ae147b00047882 */ /* 0x000fe20000000000 */
[----:B------:R-:W-:Y:S02]  /*0450*/  UMOV UR5, 0x3f947ae1 ;  /* 0x3f947ae100057882 */ /* 0x000fe40000000000 */
[----:B------:R-:W-:-:S11]  /*0460*/  DADD R8, R8, UR4 ;  /* 0x0000000408087e29 */ /* 0x000fd60008000000 */
.L_x_0:
[----:B------:R-:W-:Y:S01]  /*0470*/  ISETP.GT.AND P0, PT, R0, 0x2, PT ;  /* 0x000000020000780c */ /* 0x000fe20003f04270 */
[----:B------:R-:W-:-:S12]  /*0480*/  BSSY.RECONVERGENT B0, `(.L_x_2) ;  /* 0x000005d000007945 */ /* 0x000fd80003800200 */
[----:B------:R-:W-:Y:S05]  /*0490*/  @P0 BRA `(.L_x_3) ;  /* 0x0000000000a40947 */ /* 0x000fea0003800000 */
[----:B------:R-:W-:-:S05]  /*04a0*/  VIMNMX.U32 R8, PT, PT, R0, 0x3, PT ;  /* 0x0000000300087848 */ /* 0x000fca0003fe0000 */
[----:B------:R-:W-:-:S04]  /*04b0*/  IMAD.SHL.U32 R10, R8, 0x4, RZ ;  /* 0x00000004080a7824 */ /* 0x000fc800078e00ff */
[----:B------:R-:W0:Y:S02]  /*04c0*/  LDC R8, c[0x2][R10] ;  /* 0x008000000a087b82 */ /* 0x000e240000000800 */
[----:B0-----:R-:W-:-:S04]  /*04d0*/  SHF.R.S32.HI R9, RZ, 0x1f, R8 ;  /* 0x0000001fff097819 */ /* 0x001fc80000011408 */
.L_x_27:
[----:B------:R-:W-:Y:S05]  /*04e0*/  BRX R8 -0x4f0                                                    (*"BRANCH_TARGETS .L_x_28,.L_x_29,.L_x_30,.L_x_4"*) ;  /* 0xfffffff808c47949 */ /* 0x000fea000383ffff */
.L_x_30:
[----:B------:R-:W0:Y:S01]  /*04f0*/  S2UR UR5, SR_CgaCtaId ;  /* 0x00000000000579c3 */ /* 0x000e220000008800 */
[----:B------:R-:W-:Y:S02]  /*0500*/  UMOV UR4, 0x400 ;  /* 0x0000040000047882 */ /* 0x000fe40000000000 */
[----:B0-----:R-:W-:-:S09]  /*0510*/  ULEA UR4, UR5, UR4, 0x18 ;  /* 0x0000000405047291 */ /* 0x001fd2000f8ec0ff */
[----:B------:R-:W-:Y:S04]  /*0520*/  LDS.64 R12, [UR4+0x10] ;  /* 0x00001004ff0c7984 */ /* 0x000fe80008000a00 */
[----:B------:R-:W0:Y:S04]  /*0530*/  LDS.128 R8, [UR4+0x110] ;  /* 0x00011004ff087984 */ /* 0x000e280008000c00 */
[----:B------:R-:W1:Y:S01]  /*0540*/  LDS.64 R6, [UR4+0x8] ;  /* 0x00000804ff067984 */ /* 0x000e620008000a00 */
[----:B0-----:R-:W-:-:S08]  /*0550*/  DMUL R10, R12, R10 ;  /* 0x0000000a0c0a7228 */ /* 0x001fd00000000000 */
[----:B-1----:R-:W-:-:S08]  /*0560*/  DFMA R6, R8, R6, -R10 ;  /* 0x000000060806722b */ /* 0x002fd0000000080a */
[----:B------:R-:W-:Y:S01]  /*0570*/  DMUL R6, R6, UR8 ;  /* 0x0000000806067c28 */ /* 0x000fe20008000000 */
[----:B------:R-:W-:Y:S10]  /*0580*/  BRA `(.L_x_4) ;  /* 0x0000000400307947 */ /* 0x000ff40003800000 */
.L_x_28:
[----:B------:R-:W0:Y:S01]  /*0590*/  S2UR UR5, SR_CgaCtaId ;  /* 0x00000000000579c3 */ /* 0x000e220000008800 */
[----:B------:R-:W-:Y:S02]  /*05a0*/  UMOV UR4, 0x400 ;  /* 0x0000040000047882 */ /* 0x000fe40000000000 */
[----:B0-----:R-:W-:-:S09]  /*05b0*/  ULEA UR4, UR5, UR4, 0x18 ;  /* 0x0000000405047291 */ /* 0x001fd2000f8ec0ff */
[----:B------:R-:W-:Y:S04]  /*05c0*/  LDS.64 R12, [UR4+0x10] ;  /* 0x00001004ff0c7984 */ /* 0x000fe80008000a00 */
[----:B------:R-:W0:Y:S04]  /*05d0*/  LDS.128 R8, [UR4+0x100] ;  /* 0x00010004ff087984 */ /* 0x000e280008000c00 */
[----:B------:R-:W1:Y:S01]  /*05e0*/  LDS.64 R6, [UR4] ;  /* 0x00000004ff067984 */ /* 0x000e620008000a00 */
[----:B0-----:R-:W-:Y:S02]  /*05f0*/  DFMA R10, R12, R10, R18 ;  /* 0x0000000a0c0a722b */ /* 0x001fe40000000012 */
[----:B-1----:R-:W-:-:S06]  /*0600*/  DMUL R8, R8, -R6 ;  /* 0x8000000608087228 */ /* 0x002fcc0000000000 */
[----:B------:R-:W-:-:S08]  /*0610*/  DADD R10, R16, R10 ;  /* 0x00000000100a7229 */ /* 0x000fd0000000000a */
[----:B------:R-:W-:-:S08]  /*0620*/  DMUL R8, R8, R10 ;  /* 0x0000000a08087228 */ /* 0x000fd00000000000 */
[----:B------:R-:W-:Y:S01]  /*0630*/  DMUL R6, R8, UR8 ;  /* 0x0000000808067c28 */ /* 0x000fe20008000000 */
[----:B------:R-:W-:Y:S10]  /*0640*/  BRA `(.L_x_4) ;  /* 0x0000000400007947 */ /* 0x000ff40003800000 */
.L_x_29:
[----:B------:R-:W0:Y:S01]  /*0650*/  S2UR UR5, SR_CgaCtaId ;  /* 0x00000000000579c3 */ /* 0x000e220000008800 */
[----:B------:R-:W-:Y:S02]  /*0660*/  UMOV UR4, 0x400 ;  /* 0x0000040000047882 */ /* 0x000fe40000000000 */
[----:B0-----:R-:W-:-:S09]  /*0670*/  ULEA UR4, UR5, UR4, 0x18 ;  /* 0x0000000405047291 */ /* 0x001fd2000f8ec0ff */
[----:B------:R-:W-:Y:S04]  /*0680*/  LDS.64 R6, [UR4+0x10] ;  /* 0x00001004ff067984 */ /* 0x000fe80008000a00 */
[----:B------:R-:W0:Y:S04]  /*0690*/  LDS.128 R8, [UR4+0x100] ;  /* 0x00010004ff087984 */ /* 0x000e280008000c00 */
[----:B------:R-:W1:Y:S04]  /*06a0*/  LDS.128 R12, [UR4] ;  /* 0x00000004ff0c7984 */ /* 0x000e680008000c00 */
[----:B------:R-:W2:Y:S01]  /*06b0*/  LDS.64 R24, [UR4+0x110] ;  /* 0x00011004ff187984 */ /* 0x000ea20008000a00 */
[----:B0-----:R-:W-:-:S02]  /*06c0*/  DFMA R6, R6, R10, R18 ;  /* 0x0000000a0606722b */ /* 0x001fc40000000012 */
[----:B-1----:R-:W-:Y:S02]  /*06d0*/  DMUL R8, R8, R12 ;  /* 0x0000000c08087228 */ /* 0x002fe40000000000 */
[----:B--2---:R-:W-:-:S04]  /*06e0*/  DMUL R14, R24, R14 ;  /* 0x0000000e180e7228 */ /* 0x004fc80000000000 */
[----:B------:R-:W-:-:S08]  /*06f0*/  DADD R6, R16, R6 ;  /* 0x0000000010067229 */ /* 0x000fd00000000006 */
[----:B------:R-:W-:-:S08]  /*0700*/  DFMA R8, R6, R8, -R14 ;  /* 0x000000080608722b */ /* 0x000fd0000000080e */
[----:B------:R-:W-:Y:S01]  /*0710*/  DMUL R6, R8, UR8 ;  /* 0x0000000808067c28 */ /* 0x000fe20008000000 */
[----:B------:R-:W-:Y:S10]  /*0720*/  BRA `(.L_x_4) ;  /* 0x0000000000c87947 */ /* 0x000ff40003800000 */
.L_x_3:
[----:B------:R-:W-:-:S13]  /*0730*/  ISETP.GT.AND P0, PT, R0, 0x4, PT ;  /* 0x000000040000780c */ /* 0x000fda0003f04270 */
[----:B------:R-:W-:Y:S05]  /*0740*/  @P0 BRA `(.L_x_5) ;  /* 0x0000000000640947 */ /* 0x000fea0003800000 */
[----:B------:R-:W-:-:S05]  /*0750*/  IMAD.MOV.U32 R9, RZ, RZ, -0x3 ;  /* 0xfffffffdff097424 */ /* 0x000fca00078e00ff */
[----:B------:R-:W-:-:S05]  /*0760*/  VIADDMNMX.U32 R8, R0, R9, 0x2, PT ;  /* 0x0000000200087446 */ /* 0x000fca0003800009 */
[----:B------:R-:W-:-:S04]  /*0770*/  IMAD.SHL.U32 R10, R8, 0x4, RZ ;  /* 0x00000004080a7824 */ /* 0x000fc800078e00ff */
[----:B------:R-:W0:Y:S02]  /*0780*/  LDC R8, c[0x2][R10+0x10] ;  /* 0x008004000a087b82 */ /* 0x000e240000000800 */
[----:B0-----:R-:W-:-:S04]  /*0790*/  SHF.R.S32.HI R9, RZ, 0x1f, R8 ;  /* 0x0000001fff097819 */ /* 0x001fc80000011408 */
.L_x_32:
[----:B------:R-:W-:Y:S05]  /*07a0*/  BRX R8 -0x7b0                                                    (*"BRANCH_TARGETS .L_x_33,.L_x_34,.L_x_4"*) ;  /* 0xfffffff808147949 */ /* 0x000fea000383ffff */
.L_x_34:
[----:B------:R-:W0:Y:S01]  /*07b0*/  S2UR UR5, SR_CgaCtaId ;  /* 0x00000000000579c3 */ /* 0x000e220000008800 */
[----:B------:R-:W-:Y:S02]  /*07c0*/  UMOV UR4, 0x400 ;  /* 0x0000040000047882 */ /* 0x000fe40000000000 */
[----:B0-----:R-:W-:-:S09]  /*07d0*/  ULEA UR4, UR5, UR4, 0x18 ;  /* 0x0000000405047291 */ /* 0x001fd2000f8ec0ff */
[----:B------:R-:W0:Y:S02]  /*07e0*/  LDS.128 R8, [UR4+0x120] ;  /* 0x00012004ff087984 */ /* 0x000e240008000c00 */
[----:B0-----:R-:W-:-:S08]  /*07f0*/  DMUL R8, R18, R8 ;  /* 0x0000000812087228 */ /* 0x001fd00000000000 */
[----:B------:R-:W-:-:S08]  /*0800*/  DFMA R8, R16, R10, -R8 ;  /* 0x0000000a1008722b */ /* 0x000fd00000000808 */
[----:B------:R-:W-:Y:S01]  /*0810*/  DMUL R6, R8, UR8 ;  /* 0x0000000808067c28 */ /* 0x000fe20008000000 */
[----:B------:R-:W-:Y:S10]  /*0820*/  BRA `(.L_x_4) ;  /* 0x0000000000887947 */ /* 0x000ff40003800000 */
.L_x_33:
[----:B------:R-:W0:Y:S01]  /*0830*/  S2UR UR5, SR_CgaCtaId ;  /* 0x00000000000579c3 */ /* 0x000e220000008800 */
[----:B------:R-:W-:Y:S02]  /*0840*/  UMOV UR4, 0x400 ;  /* 0x0000040000047882 */ /* 0x000fe40000000000 */
[----:B0-----:R-:W-:-:S09]  /*0850*/  ULEA UR4, UR5, UR4, 0x18 ;  /* 0x0000000405047291 */ /* 0x001fd2000f8ec0ff */
[----:B------:R-:W0:Y:S04]  /*0860*/  LDS.128 R8, [UR4+0x120] ;  /* 0x00012004ff087984 */ /* 0x000e280008000c00 */
[----:B------:R-:W-:Y:S04]  /*0870*/  LDS.64 R6, [UR4+0x118] ;  /* 0x00011804ff067984 */ /* 0x000fe80008000a00 */
[----:B------:R-:W1:Y:S01]  /*0880*/  LDS.64 R12, [UR4+0x10] ;  /* 0x00001004ff0c7984 */ /* 0x000e620008000a00 */
[----:B0-----:R-:W-:-:S08]  /*0890*/  DADD R8, R10, R8 ;  /* 0x000000000a087229 */ /* 0x001fd00000000008 */
[----:B------:R-:W-:-:S08]  /*08a0*/  DMUL R8, R16, R8 ;  /* 0x0000000810087228 */ /* 0x000fd00000000000 */
[----:B-1----:R-:W-:-:S08]  /*08b0*/  DFMA R8, R12, R6, -R8 ;  /* 0x000000060c08722b */ /* 0x002fd00000000808 */
[----:B------:R-:W-:Y:S01]  /*08c0*/  DMUL R6, R8, UR8 ;  /* 0x0000000808067c28 */ /* 0x000fe20008000000 */
[----:B------:R-:W-:Y:S10]  /*08d0*/  BRA `(.L_x_4) ;  /* 0x00000000005c7947 */ /* 0x000ff40003800000 */
.L_x_5:
[----:B------:R-:W-:-:S05]  /*08e0*/  IMAD.MOV.U32 R11, RZ, RZ, -0x5 ;  /* 0xfffffffbff0b7424 */ /* 0x000fca00078e00ff */
[----:B------:R-:W-:-:S05]  /*08f0*/  VIADDMNMX.U32 R10, R0, R11, 0x2, PT ;  /* 0x00000002000a7446 */ /* 0x000fca000380000b */
[----:B------:R-:W-:-:S04]  /*0900*/  IMAD.SHL.U32 R12, R10, 0x4, RZ ;  /* 0x000000040a0c7824 */ /* 0x000fc800078e00ff */
[----:B------:R-:W0:Y:S02]  /*0910*/  LDC R10, c[0x2][R12+0x1c] ;  /* 0x008007000c0a7b82 */ /* 0x000e240000000800 */
[----:B0-----:R-:W-:-:S04]  /*0920*/  SHF.R.S32.HI R11, RZ, 0x1f, R10 ;  /* 0x0000001fff0b7819 */ /* 0x001fc8000001140a */
.L_x_36:
[----:B------:R-:W-:Y:S05]  /*0930*/  BRX R10 -0x940                                                   (*"BRANCH_TARGETS .L_x_37,.L_x_38,.L_x_4"*) ;  /* 0xfffffff40ab07949 */ /* 0x000fea000383ffff */
.L_x_38:
[----:B------:R-:W0:Y:S01]  /*0940*/  S2UR UR5, SR_CgaCtaId ;  /* 0x00000000000579c3 */ /* 0x000e220000008800 */
[----:B------:R-:W-:Y:S01]  /*0950*/  UMOV UR4, 0x400 ;  /* 0x0000040000047882 */ /* 0x000fe20000000000 */
[----:B------:R-:W-:Y:S01]  /*0960*/  DADD R8, -R8, 1 ;  /* 0x3ff0000008087429 */ /* 0x000fe20000000100 */
[----:B0-----:R-:W-:-:S09]  /*0970*/  ULEA UR4, UR5, UR4, 0x18 ;  /* 0x0000000405047291 */ /* 0x001fd2000f8ec0ff */
[----:B------:R-:W0:Y:S02]  /*0980*/  LDS.64 R6, [UR4+0x120] ;  /* 0x00012004ff067984 */ /* 0x000e240008000a00 */
[----:B0-----:R-:W-:-:S08]  /*0990*/  DMUL R6, R18, R6 ;  /* 0x0000000612067228 */ /* 0x001fd00000000000 */
[----:B------:R-:W-:-:S08]  /*09a0*/  DMUL R8, R6, R8 ;  /* 0x0000000806087228 */ /* 0x000fd00000000000 */
[----:B------:R-:W-:Y:S01]  /*09b0*/  DMUL R6, R8, UR8 ;  /* 0x0000000808067c28 */ /* 0x000fe20008000000 */
[----:B------:R-:W-:Y:S10]  /*09c0*/  BRA `(.L_x_4) ;  /* 0x0000000000207947 */ /* 0x000ff40003800000 */
.L_x_37:
[----:B------:R-:W0:Y:S01]  /*09d0*/  S2UR UR5, SR_CgaCtaId ;  /* 0x00000000000579c3 */ /* 0x000e220000008800 */
[----:B------:R-:W-:Y:S01]  /*09e0*/  UMOV UR4, 0x400 ;  /* 0x0000040000047882 */ /* 0x000fe20000000000 */
[----:B------:R-:W-:Y:S01]  /*09f0*/  DADD R8, -R8, 1 ;  /* 0x3ff0000008087429 */ /* 0x000fe20000000100 */
[----:B0-----:R-:W-:-:S09]  /*0a00*/  ULEA UR4, UR5, UR4, 0x18 ;  /* 0x0000000405047291 */ /* 0x001fd2000f8ec0ff */
[----:B------:R-:W0:Y:S02]  /*0a10*/  LDS.64 R6, [UR4+0x120] ;  /* 0x00012004ff067984 */ /* 0x000e240008000a00 */
[----:B0-----:R-:W-:-:S08]  /*0a20*/  DMUL R16, R16, R6 ;  /* 0x0000000610107228 */ /* 0x001fd00000000000 */
[----:B------:R-:W-:-:S08]  /*0a30*/  DMUL R16, R8, R16 ;  /* 0x0000001008107228 */ /* 0x000fd00000000000 */
[----:B------:R-:W-:-:S11]  /*0a40*/  DMUL R6, R16, UR8 ;  /* 0x0000000810067c28 */ /* 0x000fd60008000000 */
.L_x_4:
[----:B------:R-:W-:Y:S05]  /*0a50*/  BSYNC.RECONVERGENT B0 ;  /* 0x0000000000007941 */ /* 0x000fea0003800200 */
.L_x_2:
[----:B------:R-:W0:Y:S01]  /*0a60*/  LDS.64 R8, [R2] ;  /* 0x0000000002087984 */ /* 0x000e220000000a00 */
[----:B------:R-:W-:Y:S01]  /*0a70*/  DMUL R6, R6, 0.5 ;  /* 0x3fe0000006067828 */ /* 0x000fe20000000000 */
[----:B------:R-:W1:Y:S01]  /*0a80*/  S2UR UR5, SR_CgaCtaId ;  /* 0x00000000000579c3 */ /* 0x000e620000008800 */
[----:B------:R-:W-:Y:S02]  /*0a90*/  UMOV UR4, 0x400 ;  /* 0x0000040000047882 */ /* 0x000fe40000000000 */
[----:B-1----:R-:W-:-:S03]  /*0aa0*/  ULEA UR4, UR5, UR4, 0x18 ;  /* 0x0000000405047291 */ /* 0x002fc6000f8ec0ff */
[----:B------:R-:W-:Y:S01]  /*0ab0*/  UMOV UR5, 0x3f899999 ;  /* 0x3f89999900057882 */ /* 0x000fe20000000000 */
[----:B0-----:R-:W-:-:S07]  /*0ac0*/  DADD R12, R6, R8 ;  /* 0x00000000060c7229 */ /* 0x001fce0000000008 */
[----:B------:R-:W-:Y:S01]  /*0ad0*/  STS.64 [R2+0x40], R12 ;  /* 0x0000400c02007388 */ /* 0x000fe20000000a00 */
[----:B------:R-:W-:Y:S06]  /*0ae0*/  BAR.SYNC.DEFER_BLOCKING 0x0 ;  /* 0x0000000000007b1d */ /* 0x000fec0000010000 */
[----:B------:R-:W-:Y:S04]  /*0af0*/  LDS.64 R18, [UR4+0x60] ;  /* 0x00006004ff127984 */ /* 0x000fe80008000a00 */
[----:B------:R-:W0:Y:S04]  /*0b00*/  LDS.64 R16, [UR4+0x58] ;  /* 0x00005804ff107984 */ /* 0x000e280008000a00 */
[----:B------:R-:W1:Y:S01]  /*0b10*/  LDS.128 R8, [UR4+0x130] ;  /* 0x00013004ff087984 */ /* 0x000e620008000c00 */
[----:B------:R-:W-:Y:S01]  /*0b20*/  UMOV UR4, 0x9999999a ;  /* 0x9999999a00047882 */ /* 0x000fe20000000000 */
[----:B0-----:R-:W-:-:S08]  /*0b30*/  DADD R14, R18, R16 ;  /* 0x00000000120e7229 */ /* 0x001fd00000000010 */
[----:B-1----:R-:W-:Y:S01]  /*0b40*/  DMUL R14, R8, R14 ;  /* 0x0000000e080e7228 */ /* 0x002fe20000000000 */
[----:B------:R-:W-:Y:S02]  /*0b50*/  IMAD.MOV.U32 R8, RZ, RZ, 0x47ae147b ;  /* 0x47ae147bff087424 */ /* 0x000fe400078e00ff */
[----:B------:R-:W-:-:S05]  /*0b60*/  IMAD.MOV.U32 R9, RZ, RZ, 0x3f847ae1 ;  /* 0x3f847ae1ff097424 */ /* 0x000fca00078e00ff */
[----:B------:R-:W-:-:S08]  /*0b70*/  DMUL R14, R14, UR4 ;  /* 0x000000040e0e7c28 */ /* 0x000fd00008000000 */
        /* <DEDUP_REMOVED lines=23> */
.L_x_7:
[----:B------:R-:W-:Y:S01]  /*0cf0*/  UMOV UR4, 0x47ae147b ;  /* 0x47ae147b00047882 */ /* 0x000fe20000000000 */
[----:B------:R-:W-:Y:S02]  /*0d00*/  UMOV UR5, 0x3f947ae1 ;  /* 0x3f947ae100057882 */ /* 0x000fe40000000000 */
[----:B------:R-:W-:-:S11]  /*0d10*/  DADD R8, R8, UR4 ;  /* 0x0000000408087e29 */ /* 0x000fd60008000000 */
.L_x_6:
[----:B------:R-:W-:Y:S01]  /*0d20*/  ISETP.GT.AND P0, PT, R0, 0x2, PT ;  /* 0x000000020000780c */ /* 0x000fe20003f04270 */
[----:B------:R-:W-:-:S12]  /*0d30*/  BSSY.RECONVERGENT B0, `(.L_x_8) ;  /* 0x000005b000007945 */ /* 0x000fd80003800200 */
[----:B------:R-:W-:Y:S05]  /*0d40*/  @P0 BRA `(.L_x_9) ;  /* 0x0000000000a40947 */ /* 0x000fea0003800000 */
[----:B------:R-:W-:-:S05]  /*0d50*/  VIMNMX.U32 R8, PT, PT, R0, 0x3, PT ;  /* 0x0000000300087848 */ /* 0x000fca0003fe0000 */
[----:B------:R-:W-:-:S04]  /*0d60*/  IMAD.SHL.U32 R10, R8, 0x4, RZ ;  /* 0x00000004080a7824 */ /* 0x000fc800078e00ff */
[----:B------:R-:W0:Y:S02]  /*0d70*/  LDC R8, c[0x2][R10+0x28] ;  /* 0x00800a000a087b82 */ /* 0x000e240000000800 */
[----:B0-----:R-:W-:-:S04]  /*0d80*/  SHF.R.S32.HI R9, RZ, 0x1f, R8 ;  /* 0x0000001fff097819 */ /* 0x001fc80000011408 */
.L_x_40:
[----:B------:R-:W-:Y:S05]  /*0d90*/  BRX R8 -0xda0                                                    (*"BRANCH_TARGETS .L_x_41,.L_x_42,.L_x_43,.L_x_10"*) ;  /* 0xfffffff008987949 */ /* 0x000fea000383ffff */
.L_x_43:
        /* <DEDUP_REMOVED lines=10> */
.L_x_42:
[----:B------:R-:W0:Y:S01]  /*0e40*/  S2UR UR5, SR_CgaCtaId ;  /* 0x00000000000579c3 */ /* 0x000e220000008800 */
[----:B------:R-:W-:Y:S02]  /*0e50*/  UMOV UR4, 0x400 ;  /* 0x0000040000047882 */ /* 0x000fe40000000000 */
[----:B0-----:R-:W-:-:S09]  /*0e60*/  ULEA UR4, UR5, UR4, 0x18 ;  /* 0x0000000405047291 */ /* 0x001fd2000f8ec0ff */
[----:B------:R-:W-:Y:S04]  /*0e70*/  LDS.64 R20, [UR4+0x50] ;  /* 0x00005004ff147984 */ /* 0x000fe80008000a00 */
[----:B------:R-:W0:Y:S04]  /*0e80*/  LDS.128 R8, [UR4+0x100] ;  /* 0x00010004ff087984 */ /* 0x000e280008000c00 */
[----:B------:R-:W1:Y:S04]  /*0e90*/  LDS.128 R12, [UR4+0x40] ;  /* 0x00004004ff0c7984 */ /* 0x000e680008000c00 */
        /* <DEDUP_REMOVED lines=8> */
.L_x_41:
[----:B------:R-:W0:Y:S01]  /*0f20*/  S2UR UR5, SR_CgaCtaId ;  /* 0x00000000000579c3 */ /* 0x000e220000008800 */
[----:B------:R-:W-:Y:S02]  /*0f30*/  UMOV UR4, 0x400 ;  /* 0x0000040000047882 */ /* 0x000fe40000000000 */
[----:B0-----:R-:W-:-:S09]  /*0f40*/  ULEA UR4, UR5, UR4, 0x18 ;  /* 0x0000000405047291 */ /* 0x001fd2000f8ec0ff */
[----:B------:R-:W-:Y:S04]  /*0f50*/  LDS.64 R14, [UR4+0x50] ;  /* 0x00005004ff0e7984 */ /* 0x000fe80008000a00 */
[----:B------:R-:W0:Y:S04]  /*0f60*/  LDS.128 R8, [UR4+0x100] ;  /* 0x00010004ff087984 */ /* 0x000e280008000c00 */
[----:B------:R-:W1:Y:S01]  /*0f70*/  LDS.64 R12, [UR4+0x40] ;  /* 0x00004004ff0c7984 */ /* 0x000e620008000a00 */
[----:B0-----:R-:W-:Y:S02]  /*0f80*/  DFMA R10, R14, R10, R18 ;  /* 0x0000000a0e0a722b */ /* 0x001fe40000000012 */
[----:B-1----:R-:W-:-:S06]  /*0f90*/  DMUL R8, R8, -R12 ;  /* 0x8000000c08087228 */ /* 0x002fcc0000000000 */
[----:B------:R-:W-:-:S08]  /*0fa0*/  DADD R10, R16, R10 ;  /* 0x00000000100a7229 */ /* 0x000fd0000000000a */
[----:B------:R-:W-:-:S08]  /*0fb0*/  DMUL R8, R10, R8 ;  /* 0x000000080a087228 */ /* 0x000fd00000000000 */
[----:B------:R-:W-:Y:S01]  /*0fc0*/  DMUL R20, R8, UR8 ;  /* 0x0000000808147c28 */ /* 0x000fe20008000000 */
[----:B------:R-:W-:Y:S10]  /*0fd0*/  BRA `(.L_x_10) ;  /* 0x0000000000c07947 */ /* 0x000ff40003800000 */
.L_x_9:
[----:B------:R-:W-:-:S13]  /*0fe0*/  ISETP.GT.AND P0, PT, R0, 0x4, PT ;  /* 0x000000040000780c */ /* 0x000fda0003f04270 */
[----:B------:R-:W-:Y:S05]  /*0ff0*/  @P0 BRA `(.L_x_11) ;  /* 0x0000000000640947 */ /* 0x000fea0003800000 */
[----:B------:R-:W-:-:S05]  /*1000*/  IMAD.MOV.U32 R9, RZ, RZ, -0x3 ;  /* 0xfffffffdff097424 */ /* 0x000fca00078e00ff */
[----:B------:R-:W-:-:S05]  /*1010*/  VIADDMNMX.U32 R9, R0, R9, 0x2, PT ;  /* 0x0000000200097446 */ /* 0x000fca0003800009 */
[----:B------:R-:W-:-:S04]  /*1020*/  IMAD.SHL.U32 R10, R9, 0x4, RZ ;  /* 0x00000004090a7824 */ /* 0x000fc800078e00ff */
[----:B------:R-:W0:Y:S02]  /*1030*/  LDC R8, c[0x2][R10+0x38] ;  /* 0x00800e000a087b82 */ /* 0x000e240000000800 */
[----:B0-----:R-:W-:-:S04]  /*1040*/  SHF.R.S32.HI R9, RZ, 0x1f, R8 ;  /* 0x0000001fff097819 */ /* 0x001fc80000011408 */
.L_x_45:
[----:B------:R-:W-:Y:S05]  /*1050*/  BRX R8 -0x1060                                                   (*"BRANCH_TARGETS .L_x_46,.L_x_47,.L_x_10"*) ;  /* 0xffffffec08e87949 */ /* 0x000fea000383ffff */
.L_x_47:
        /* <DEDUP_REMOVED lines=8> */
.L_x_46:
        /* <DEDUP_REMOVED lines=11> */
.L_x_11:
[----:B------:R-:W-:-:S13]  /*1190*/  ISETP.NE.AND P0, PT, R0, 0x5, PT ;  /* 0x000000050000780c */ /* 0x000fda0003f05270 */
[----:B------:R-:W-:Y:S05]  /*11a0*/  @!P0 BRA `(.L_x_12) ;  /* 0x00000000002c8947 */ /* 0x000fea0003800000 */
[----:B------:R-:W-:-:S13]  /*11b0*/  ISETP.NE.AND P0, PT, R0, 0x6, PT ;  /* 0x000000060000780c */ /* 0x000fda0003f05270 */
[----:B------:R-:W-:Y:S05]  /*11c0*/  @P0 BRA `(.L_x_10) ;  /* 0x0000000000440947 */ /* 0x000fea0003800000 */
        /* <DEDUP_REMOVED lines=9> */
.L_x_12:
        /* <DEDUP_REMOVED lines=8> */
.L_x_10:
[----:B------:R-:W-:Y:S05]  /*12e0*/  BSYNC.RECONVERGENT B0 ;  /* 0x0000000000007941 */ /* 0x000fea0003800200 */
.L_x_8:
        /* <DEDUP_REMOVED lines=41> */
.L_x_14:
[----:B------:R-:W-:Y:S01]  /*1580*/  UMOV UR4, 0x47ae147b ;  /* 0x47ae147b00047882 */ /* 0x000fe20000000000 */
[----:B------:R-:W-:Y:S02]  /*1590*/  UMOV UR5, 0x3f947ae1 ;  /* 0x3f947ae100057882 */ /* 0x000fe40000000000 */
[----:B------:R-:W-:-:S11]  /*15a0*/  DADD R8, R8, UR4 ;  /* 0x0000000408087e29 */ /* 0x000fd60008000000 */
.L_x_13:
[----:B------:R-:W-:Y:S01]  /*15b0*/  ISETP.GT.AND P0, PT, R0, 0x2, PT ;  /* 0x000000020000780c */ /* 0x000fe20003f04270 */
[----:B------:R-:W-:-:S12]  /*15c0*/  BSSY.RECONVERGENT B0, `(.L_x_15) ;  /* 0x000005b000007945 */ /* 0x000fd80003800200 */
[----:B------:R-:W-:Y:S05]  /*15d0*/  @P0 BRA `(.L_x_16) ;  /* 0x0000000000a40947 */ /* 0x000fea0003800000 */
[----:B------:R-:W-:-:S05]  /*15e0*/  VIMNMX.U32 R8, PT, PT, R0, 0x3, PT ;  /* 0x0000000300087848 */ /* 0x000fca0003fe0000 */
[----:B------:R-:W-:-:S04]  /*15f0*/  IMAD.SHL.U32 R10, R8, 0x4, RZ ;  /* 0x00000004080a7824 */ /* 0x000fc800078e00ff */
[----:B------:R-:W0:Y:S02]  /*1600*/  LDC R8, c[0x2][R10+0x44] ;  /* 0x008011000a087b82 */ /* 0x000e240000000800 */
[----:B0-----:R-:W-:-:S04]  /*1610*/  SHF.R.S32.HI R9, RZ, 0x1f, R8 ;  /* 0x0000001fff097819 */ /* 0x001fc80000011408 */
.L_x_49:
[----:B------:R-:W-:Y:S05]  /*1620*/  BRX R8 -0x1630                                                   (*"BRANCH_TARGETS .L_x_50,.L_x_51,.L_x_52,.L_x_17"*) ;  /* 0xffffffe808747949 */ /* 0x000fea000383ffff */
.L_x_52:
        /* <DEDUP_REMOVED lines=10> */
.L_x_51:
        /* <DEDUP_REMOVED lines=14> */
.L_x_50:
        /* <DEDUP_REMOVED lines=12> */
.L_x_16:
[----:B------:R-:W-:-:S13]  /*1870*/  ISETP.GT.AND P0, PT, R0, 0x4, PT ;  /* 0x000000040000780c */ /* 0x000fda0003f04270 */
[----:B------:R-:W-:Y:S05]  /*1880*/  @P0 BRA `(.L_x_18) ;  /* 0x0000000000640947 */ /* 0x000fea0003800000 */
[----:B------:R-:W-:-:S05]  /*1890*/  IMAD.MOV.U32 R9, RZ, RZ, -0x3 ;  /* 0xfffffffdff097424 */ /* 0x000fca00078e00ff */
[----:B------:R-:W-:-:S05]  /*18a0*/  VIADDMNMX.U32 R9, R0, R9, 0x2, PT ;  /* 0x0000000200097446 */ /* 0x000fca0003800009 */
[----:B------:R-:W-:-:S04]  /*18b0*/  IMAD.SHL.U32 R10, R9, 0x4, RZ ;  /* 0x00000004090a7824 */ /* 0x000fc800078e00ff */
[----:B------:R-:W0:Y:S02]  /*18c0*/  LDC R8, c[0x2][R10+0x54] ;  /* 0x008015000a087b82 */ /* 0x000e240000000800 */
[----:B0-----:R-:W-:-:S04]  /*18d0*/  SHF.R.S32.HI R9, RZ, 0x1f, R8 ;  /* 0x0000001fff097819 */ /* 0x001fc80000011408 */
.L_x_54:
[----:B------:R-:W-:Y:S05]  /*18e0*/  BRX R8 -0x18f0                                                   (*"BRANCH_TARGETS .L_x_55,.L_x_56,.L_x_17"*) ;  /* 0xffffffe408c47949 */ /* 0x000fea000383ffff */
.L_x_56:
        /* <DEDUP_REMOVED lines=8> */
.L_x_55:
        /* <DEDUP_REMOVED lines=11> */
.L_x_18:
        /* <DEDUP_REMOVED lines=13> */
.L_x_19:
        /* <DEDUP_REMOVED lines=8> */
.L_x_17:
[----:B------:R-:W-:Y:S05]  /*1b70*/  BSYNC.RECONVERGENT B0 ;  /* 0x0000000000007941 */ /* 0x000fea0003800200 */
.L_x_15:
[----:B------:R-:W0:Y:S02]  /*1b80*/  LDS.64 R8, [R2] ;  /* 0x0000000002087984 */ /* 0x000e240000000a00 */
[----:B0-----:R-:W-:-:S07]  /*1b90*/  DADD R8, R22, R8 ;  /* 0x0000000016087229 */ /* 0x001fce0000000008 */
[----:B------:R-:W-:Y:S01]  /*1ba0*/  STS.64 [R2+0xc0], R8 ;  /* 0x0000c00802007388 */ /* 0x000fe20000000a00 */
[----:B------:R-:W-:Y:S06]  /*1bb0*/  BAR.SYNC.DEFER_BLOCKING 0x0 ;  /* 0x0000000000007b1d */ /* 0x000fec0000010000 */
[----:B------:R-:W2:Y:S01]  /*1bc0*/  LDG.E.64 R10, desc[UR6][R4.64] ;  /* 0x00000006040a7981 */ /* 0x000ea2000c1e1b00 */
[----:B------:R-:W-:Y:S01]  /*1bd0*/  ISETP.NE.AND P0, PT, R0, 0x7, PT ;  /* 0x000000070000780c */ /* 0x000fe20003f05270 */
[----:B------:R-:W-:Y:S02]  /*1be0*/  IMAD.MOV.U32 R30, RZ, RZ, 0x0 ;  /* 0x00000000ff1e7424 */ /* 0x000fe400078e00ff */
[----:B------:R-:W-:-:S02]  /*1bf0*/  IMAD.MOV.U32 R31, RZ, RZ, 0x7ff80000 ;  /* 0x7ff80000ff1f7424 */ /* 0x000fc400078e00ff */
[----:B--2---:R-:W-:-:S05]  /*1c00*/  IMAD.WIDE.U32 R28, R0, 0x8, R10 ;  /* 0x00000008001c7825 */ /* 0x004fca00078e000a */
[----:B------:R-:W-:Y:S04]  /*1c10*/  STG.E.64 desc[UR6][R28.64], R30 ;  /* 0x0000001e1c007986 */ /* 0x000fe8000c101b06 */
[----:B------:R-:W2:Y:S01]  /*1c20*/  @!P0 LDG.E.64 R24, desc[UR6][R4.64] ;  /* 0x0000000604188981 */ /* 0x000ea2000c1e1b00 */
[----:B------:R-:W-:Y:S01]  /*1c30*/  @!P0 MOV R10, 0x400 ;  /* 0x00000400000a8802 */ /* 0x000fe20000000f00 */
[----:B------:R-:W0:Y:S03]  /*1c40*/  @!P0 S2R R11, SR_CgaCtaId ;  /* 0x00000000000b8919 */ /* 0x000e260000008800 */
[----:B0-----:R-:W-:-:S05]  /*1c50*/  @!P0 LEA R32, R11, R10, 0x18 ;  /* 0x0000000a0b208211 */ /* 0x001fca00078ec0ff */
[----:B------:R-:W0:Y:S04]  /*1c60*/  @!P0 LDS.128 R8, [R32+0x80] ;  /* 0x0000800020088984 */ /* 0x000e280000000c00 */
[----:B------:R-:W1:Y:S04]  /*1c70*/  @!P0 LDS.128 R12, [R32+0x90] ;  /* 0x00009000200c8984 */ /* 0x000e680000000c00 */
[----:B------:R-:W3:Y:S04]  /*1c80*/  @!P0 LDS.128 R16, [R32+0xa0] ;  /* 0x0000a00020108984 */ /* 0x000ee80000000c00 */
[----:B------:R-:W4:Y:S01]  /*1c90*/  @!P0 LDS.64 R26, [R32+0xb0] ;  /* 0x0000b000201a8984 */ /* 0x000f220000000a00 */
[----:B0-----:R-:W-:-:S08]  /*1ca0*/  @!P0 DADD R8, -R8, 1 ;  /* 0x3ff0000008088429 */ /* 0x001fd00000000100 */
[----:B------:R-:W-:-:S08]  /*1cb0*/  @!P0 DADD R8, R8, -R10 ;  /* 0x0000000008088229 */ /* 0x000fd0000000080a */
[----:B-1----:R-:W-:-:S08]  /*1cc0*/  @!P0 DADD R8, R8, -R12 ;  /* 0x0000000008088229 */ /* 0x002fd0000000080c */
[----:B---3--:R-:W-:-:S08]  /*1cd0*/  @!P0 DADD R8, R8, -R16 ;  /* 0x0000000008088229 */ /* 0x008fd00000000810 */
[----:B------:R-:W-:-:S08]  /*1ce0*/  @!P0 DADD R8, R8, -R14 ;  /* 0x0000000008088229 */ /* 0x000fd0000000080e */
[----:B----4-:R-:W-:-:S08]  /*1cf0*/  @!P0 DADD R8, R8, -R26 ;  /* 0x0000000008088229 */ /* 0x010fd0000000081a */
[----:B------:R-:W-:-:S07]  /*1d00*/  @!P0 DADD R8, R8, -R18 ;  /* 0x0000000008088229 */ /* 0x000fce0000000812 */
[----:B--2---:R1:W-:Y:S04]  /*1d10*/  @!P0 STG.E.64 desc[UR6][R24.64+0x38], R8 ;  /* 0x0000380818008986 */ /* 0x0043e8000c101b06 */
[----:B------:R-:W2:Y:S01]  /*1d20*/  LDG.E.64 R10, desc[UR6][R4.64] ;  /* 0x00000006040a7981 */ /* 0x000ea2000c1e1b00 */
[----:B------:R-:W-:Y:S02]  /*1d30*/  VIADD R3, R3, 0x1 ;  /* 0x0000000103037836 */ /* 0x000fe40000000000 */
[----:B--2---:R-:W-:-:S06]  /*1d40*/  IMAD.WIDE.U32 R10, R0, 0x8, R10 ;  /* 0x00000008000a7825 */ /* 0x004fcc00078e000a */
[----:B------:R-:W2:Y:S01]  /*1d50*/  LDG.E.64 R10, desc[UR6][R10.64] ;  /* 0x000000060a0a7981 */ /* 0x000ea2000c1e1b00 */
[----:B------:R-:W-:Y:S02]  /*1d60*/  ISETP.NE.AND P0, PT, R3, -0x1, PT ;  /* 0xffffffff0300780c */ /* 0x000fe40003f05270 */
[----:B------:R-:W-:-:S05]  /*1d70*/  IADD3 R12, P1, PT, R4, 0x8, RZ ;  /* 0x00000008040c7810 */ /* 0x000fca0007f3e0ff */
[----:B------:R-:W-:Y:S01]  /*1d80*/  IMAD.X R13, RZ, RZ, R5, P1 ;  /* 0x000000ffff0d7224 */ /* 0x000fe200008e0605 */
[----:B--2---:R1:W-:Y:S01]  /*1d90*/  STS.64 [R2], R10 ;  /* 0x0000000a02007388 */ /* 0x0043e20000000a00 */
[----:B------:R-:W-:Y:S06]  /*1da0*/  BAR.SYNC.DEFER_BLOCKING 0x0 ;  /* 0x0000000000007b1d */ /* 0x000fec0000010000 */
[----:B------:R-:W-:Y:S05]  /*1db0*/  @P0 BRA `(.L_x_20) ;  /* 0xffffffe400080947 */ /* 0x000fea000383ffff */
[----:B------:R-:W-:Y:S05]  /*1dc0*/  EXIT ;  /* 0x000000000000794d */ /* 0x000fea0003800000 */
        .weak           $__internal_0_$__cuda_sm20_div_rn_f64_full
        .type           $__internal_0_$__cuda_sm20_div_rn_f64_full,@function
        .size           $__internal_0_$__cuda_sm20_div_rn_f64_full,(.L_x_58 - $__internal_0_$__cuda_sm20_div_rn_f64_full)
$__internal_0_$__cuda_sm20_div_rn_f64_full:
[C---:B------:R-:W-:Y:S01]  /*1dd0*/  FSETP.GEU.AND P0, PT, |R11|.reuse, 1.469367938527859385e-39, PT ;  /* 0x001000000b00780b */ /* 0x040fe20003f0e200 */
[----:B------:R-:W-:Y:S01]  /*1de0*/  IMAD.MOV.U32 R14, RZ, RZ, 0x1 ;  /* 0x00000001ff0e7424 */ /* 0x000fe200078e00ff */
[C---:B------:R-:W-:Y:S01]  /*1df0*/  LOP3.LUT R32, R11.reuse, 0x800fffff, RZ, 0xc0, !PT ;  /* 0x800fffff0b207812 */ /* 0x040fe200078ec0ff */
[----:B------:R-:W-:Y:S01]  /*1e00*/  IMAD.MOV.U32 R30, RZ, RZ, R12 ;  /* 0x000000ffff1e7224 */ /* 0x000fe200078e000c */
[----:B------:R-:W-:Y:S02]  /*1e10*/  LOP3.LUT R26, R11, 0x7ff00000, RZ, 0xc0, !PT ;  /* 0x7ff000000b1a7812 */ /* 0x000fe400078ec0ff */
[----:B------:R-:W-:Y:S01]  /*1e20*/  LOP3.LUT R33, R32, 0x3ff00000, RZ, 0xfc, !PT ;  /* 0x3ff0000020217812 */ /* 0x000fe200078efcff */
[----:B------:R-:W-:-:S06]  /*1e30*/  IMAD.MOV.U32 R32, RZ, RZ, R10 ;  /* 0x000000ffff207224 */ /* 0x000fcc00078e000a */
[----:B------:R-:W-:-:S06]  /*1e40*/  @!P0 DMUL R32, R10, 8.98846567431157953865e+307 ;  /* 0x7fe000000a208828 */ /* 0x000fcc0000000000 */
[----:B------:R-:W0:Y:S02]  /*1e50*/  MUFU.RCP64H R15, R33 ;  /* 0x00000021000f7308 */ /* 0x000e240000001800 */
[----:B0-----:R-:W-:-:S08]  /*1e60*/  DFMA R8, R14, -R32, 1 ;  /* 0x3ff000000e08742b */ /* 0x001fd00000000820 */
[----:B------:R-:W-:-:S08]  /*1e70*/  DFMA R8, R8, R8, R8 ;  /* 0x000000080808722b */ /* 0x000fd00000000008 */
[----:B------:R-:W-:Y:S01]  /*1e80*/  DFMA R14, R14, R8, R14 ;  /* 0x000000080e0e722b */ /* 0x000fe2000000000e */
[----:B------:R-:W-:Y:S01]  /*1e90*/  LOP3.LUT R9, R13, 0x7ff00000, RZ, 0xc0, !PT ;  /* 0x7ff000000d097812 */ /* 0x000fe200078ec0ff */
[----:B------:R-:W-:-:S03]  /*1ea0*/  IMAD.MOV.U32 R8, RZ, RZ, 0x1ca00000 ;  /* 0x1ca00000ff087424 */ /* 0x000fc600078e00ff */
[----:B------:R-:W-:Y:S01]  /*1eb0*/  ISETP.GE.U32.AND P1, PT, R9, R26, PT ;  /* 0x0000001a0900720c */ /* 0x000fe20003f26070 */
[----:B------:R-:W-:Y:S02]  /*1ec0*/  IMAD.MOV.U32 R25, RZ, RZ, R9 ;  /* 0x000000ffff197224 */ /* 0x000fe400078e0009 */
[----:B------:R-:W-:Y:S01]  /*1ed0*/  DFMA R28, R14, -R32, 1 ;  /* 0x3ff000000e1c742b */ /* 0x000fe20000000820 */
[----:B------:R-:W-:Y:S02]  /*1ee0*/  SEL R31, R8, 0x63400000, !P1 ;  /* 0x63400000081f7807 */ /* 0x000fe40004800000 */
[----:B------:R-:W-:Y:S02]  /*1ef0*/  FSETP.GEU.AND P1, PT, |R13|, 1.469367938527859385e-39, PT ;  /* 0x001000000d00780b */ /* 0x000fe40003f2e200 */
[----:B------:R-:W-:-:S03]  /*1f00*/  LOP3.LUT R31, R31, 0x800fffff, R13, 0xf8, !PT ;  /* 0x800fffff1f1f7812 */ /* 0x000fc600078ef80d */
[----:B------:R-:W-:-:S08]  /*1f10*/  DFMA R28, R14, R28, R14 ;  /* 0x0000001c0e1c722b */ /* 0x000fd0000000000e */
[----:B------:R-:W-:Y:S05]  /*1f20*/  @P1 BRA `(.L_x_21) ;  /* 0x0000000000201947 */ /* 0x000fea0003800000 */
[----:B------:R-:W-:-:S04]  /*1f30*/  LOP3.LUT R14, R11, 0x7ff00000, RZ, 0xc0, !PT ;  /* 0x7ff000000b0e7812 */ /* 0x000fc800078ec0ff */
[----:B------:R-:W-:Y:S01]  /*1f40*/  ISETP.GE.U32.AND P1, PT, R9, R14, PT ;  /* 0x0000000e0900720c */ /* 0x000fe20003f26070 */
[----:B------:R-:W-:-:S03]  /*1f50*/  IMAD.MOV.U32 R14, RZ, RZ, RZ ;  /* 0x000000ffff0e7224 */ /* 0x000fc600078e00ff */
[----:B------:R-:W-:-:S04]  /*1f60*/  SEL R15, R8, 0x63400000, !P1 ;  /* 0x63400000080f7807 */ /* 0x000fc80004800000 */
[----:B------:R-:W-:-:S04]  /*1f70*/  LOP3.LUT R15, R15, 0x80000000, R13, 0xf8, !PT ;  /* 0x800000000f0f7812 */ /* 0x000fc800078ef80d */
[----:B------:R-:W-:-:S06]  /*1f80*/  LOP3.LUT R15, R15, 0x100000, RZ, 0xfc, !PT ;  /* 0x001000000f0f7812 */ /* 0x000fcc00078efcff */
[----:B------:R-:W-:-:S10]  /*1f90*/  DFMA R30, R30, 2, -R14 ;  /* 0x400000001e1e782b */ /* 0x000fd4000000080e */
[----:B------:R-:W-:-:S07]  /*1fa0*/  LOP3.LUT R25, R31, 0x7ff00000, RZ, 0xc0, !PT ;  /* 0x7ff000001f197812 */ /* 0x000fce00078ec0ff */
.L_x_21:
[----:B------:R-:W-:Y:S01]  /*1fb0*/  DMUL R34, R28, R30 ;  /* 0x0000001e1c227228 */ /* 0x000fe20000000000 */
[----:B------:R-:W-:Y:S01]  /*1fc0*/  @!P0 LOP3.LUT R26, R33, 0x7ff00000, RZ, 0xc0, !PT ;  /* 0x7ff00000211a8812 */ /* 0x000fe200078ec0ff */
[----:B------:R-:W-:-:S05]  /*1fd0*/  VIADD R27, R25, 0xffffffff ;  /* 0xffffffff191b7836 */ /* 0x000fca0000000000 */
[----:B------:R-:W-:Y:S01]  /*1fe0*/  ISETP.GT.U32.AND P0, PT, R27, 0x7feffffe, PT ;  /* 0x7feffffe1b00780c */ /* 0x000fe20003f04070 */
[----:B------:R-:W-:-:S08]  /*1ff0*/  DFMA R14, R34, -R32, R30 ;  /* 0x80000020220e722b */ /* 0x000fd0000000001e */
[----:B------:R-:W-:Y:S01]  /*2000*/  DFMA R14, R28, R14, R34 ;  /* 0x0000000e1c0e722b */ /* 0x000fe20000000022 */
[----:B------:R-:W-:-:S05]  /*2010*/  VIADD R28, R26, 0xffffffff ;  /* 0xffffffff1a1c7836 */ /* 0x000fca0000000000 */
[----:B------:R-:W-:-:S13]  /*2020*/  ISETP.GT.U32.OR P0, PT, R28, 0x7feffffe, P0 ;  /* 0x7feffffe1c00780c */ /* 0x000fda0000704470 */
[----:B------:R-:W-:Y:S05]  /*2030*/  @P0 BRA `(.L_x_22) ;  /* 0x00000000006c0947 */ /* 0x000fea0003800000 */
[----:B------:R-:W-:-:S04]  /*2040*/  LOP3.LUT R26, R11, 0x7ff00000, RZ, 0xc0, !PT ;  /* 0x7ff000000b1a7812 */ /* 0x000fc800078ec0ff */
[CC--:B------:R-:W-:Y:S02]  /*2050*/  VIADDMNMX R12, R9.reuse, -R26.reuse, 0xb9600000, !PT ;  /* 0xb9600000090c7446 */ /* 0x0c0fe4000780091a */
[----:B------:R-:W-:Y:S02]  /*2060*/  ISETP.GE.U32.AND P0, PT, R9, R26, PT ;  /* 0x0000001a0900720c */ /* 0x000fe40003f06070 */
[----:B------:R-:W-:Y:S02]  /*2070*/  VIMNMX R12, PT, PT, R12, 0x46a00000, PT ;  /* 0x46a000000c0c7848 */ /* 0x000fe40003fe0100 */
[----:B------:R-:W-:-:S05]  /*2080*/  SEL R25, R8, 0x63400000, !P0 ;  /* 0x6340000008197807 */ /* 0x000fca0004000000 */
[----:B------:R-:W-:Y:S02]  /*2090*/  IMAD.IADD R25, R12, 0x1, -R25 ;  /* 0x000000010c197824 */ /* 0x000fe400078e0a19 */
[----:B------:R-:W-:Y:S02]  /*20a0*/  IMAD.MOV.U32 R12, RZ, RZ, RZ ;  /* 0x000000ffff0c7224 */ /* 0x000fe400078e00ff */
[----:B------:R-:W-:-:S06]  /*20b0*/  VIADD R13, R25, 0x7fe00000 ;  /* 0x7fe00000190d7836 */ /* 0x000fcc0000000000 */
[----:B------:R-:W-:-:S10]  /*20c0*/  DMUL R8, R14, R12 ;  /* 0x0000000c0e087228 */ /* 0x000fd40000000000 */
[----:B------:R-:W-:-:S13]  /*20d0*/  FSETP.GTU.AND P0, PT, |R9|, 1.469367938527859385e-39, PT ;  /* 0x001000000900780b */ /* 0x000fda0003f0c200 */
[----:B------:R-:W-:Y:S05]  /*20e0*/  @P0 BRA `(.L_x_23) ;  /* 0x0000000000940947 */ /* 0x000fea0003800000 */
[----:B------:R-:W-:Y:S01]  /*20f0*/  DFMA R30, R14, -R32, R30 ;  /* 0x800000200e1e722b */ /* 0x000fe2000000001e */
[----:B------:R-:W-:-:S09]  /*2100*/  IMAD.MOV.U32 R26, RZ, RZ, RZ ;  /* 0x000000ffff1a7224 */ /* 0x000fd200078e00ff */
[C---:B------:R-:W-:Y:S02]  /*2110*/  FSETP.NEU.AND P0, PT, R31.reuse, RZ, PT ;  /* 0x000000ff1f00720b */ /* 0x040fe40003f0d000 */
[----:B------:R-:W-:-:S04]  /*2120*/  LOP3.LUT R12, R31, 0x80000000, R11, 0x48, !PT ;  /* 0x800000001f0c7812 */ /* 0x000fc800078e480b */
[----:B------:R-:W-:-:S07]  /*2130*/  LOP3.LUT R27, R12, R13, RZ, 0xfc, !PT ;  /* 0x0000000d0c1b7212 */ /* 0x000fce00078efcff */
[----:B------:R-:W-:Y:S05]  /*2140*/  @!P0 BRA `(.L_x_23) ;  /* 0x00000000007c8947 */ /* 0x000fea0003800000 */
[----:B------:R-:W-:Y:S01]  /*2150*/  IMAD.MOV R11, RZ, RZ, -R25 ;  /* 0x000000ffff0b7224 */ /* 0x000fe200078e0a19 */
[----:B------:R-:W-:Y:S01]  /*2160*/  IADD3 R25, PT, PT, -R25, -0x43300000, RZ ;  /* 0xbcd0000019197810 */ /* 0x000fe20007ffe1ff */
[----:B------:R-:W-:-:S06]  /*2170*/  IMAD.MOV.U32 R10, RZ, RZ, RZ ;  /* 0x000000ffff0a7224 */ /* 0x000fcc00078e00ff */
[----:B------:R-:W-:Y:S02]  /*2180*/  DFMA R10, R8, -R10, R14 ;  /* 0x8000000a080a722b */ /* 0x000fe4000000000e */
[----:B------:R-:W-:-:S08]  /*2190*/  DMUL.RP R14, R14, R26 ;  /* 0x0000001a0e0e7228 */ /* 0x000fd00000008000 */
[----:B------:R-:W-:Y:S02]  /*21a0*/  FSETP.NEU.AND P0, PT, |R11|, R25, PT ;  /* 0x000000190b00720b */ /* 0x000fe40003f0d200 */
[----:B------:R-:W-:Y:S02]  /*21b0*/  LOP3.LUT R11, R15, R12, RZ, 0x3c, !PT ;  /* 0x0000000c0f0b7212 */ /* 0x000fe400078e3cff */
[----:B------:R-:W-:Y:S02]  /*21c0*/  FSEL R8, R14, R8, !P0 ;  /* 0x000000080e087208 */ /* 0x000fe40004000000 */
[----:B------:R-:W-:Y:S01]  /*21d0*/  FSEL R9, R11, R9, !P0 ;  /* 0x000000090b097208 */ /* 0x000fe20004000000 */
[----:B------:R-:W-:Y:S06]  /*21e0*/  BRA `(.L_x_23) ;  /* 0x0000000000547947 */ /* 0x000fec0003800000 */
.L_x_22:
[----:B------:R-:W-:-:S14]  /*21f0*/  DSETP.NAN.AND P0, PT, R12, R12, PT ;  /* 0x0000000c0c00722a */ /* 0x000fdc0003f08000 */
[----:B------:R-:W-:Y:S05]  /*2200*/  @P0 BRA `(.L_x_24) ;  /* 0x0000000000440947 */ /* 0x000fea0003800000 */
[----:B------:R-:W-:-:S14]  /*2210*/  DSETP.NAN.AND P0, PT, R10, R10, PT ;  /* 0x0000000a0a00722a */ /* 0x000fdc0003f08000 */
[----:B------:R-:W-:Y:S05]  /*2220*/  @P0 BRA `(.L_x_25) ;  /* 0x0000000000300947 */ /* 0x000fea0003800000 */
[----:B------:R-:W-:Y:S01]  /*2230*/  ISETP.NE.AND P0, PT, R25, R26, PT ;  /* 0x0000001a1900720c */ /* 0x000fe20003f05270 */
[----:B------:R-:W-:Y:S02]  /*2240*/  IMAD.MOV.U32 R8, RZ, RZ, 0x0 ;  /* 0x00000000ff087424 */ /* 0x000fe400078e00ff */
[----:B------:R-:W-:-:S10]  /*2250*/  IMAD.MOV.U32 R9, RZ, RZ, -0x80000 ;  /* 0xfff80000ff097424 */ /* 0x000fd400078e00ff */
[----:B------:R-:W-:Y:S05]  /*2260*/  @!P0 BRA `(.L_x_23) ;  /* 0x0000000000348947 */ /* 0x000fea0003800000 */
[----:B------:R-:W-:Y:S02]  /*2270*/  ISETP.NE.AND P0, PT, R25, 0x7ff00000, PT ;  /* 0x7ff000001900780c */ /* 0x000fe40003f05270 */
[----:B------:R-:W-:Y:S02]  /*2280*/  LOP3.LUT R9, R13, 0x80000000, R11, 0x48, !PT ;  /* 0x800000000d097812 */ /* 0x000fe400078e480b */
[----:B------:R-:W-:-:S13]  /*2290*/  ISETP.EQ.OR P0, PT, R26, RZ, !P0 ;  /* 0x000000ff1a00720c */ /* 0x000fda0004702670 */
[----:B------:R-:W-:Y:S01]  /*22a0*/  @P0 LOP3.LUT R10, R9, 0x7ff00000, RZ, 0xfc, !PT ;  /* 0x7ff00000090a0812 */ /* 0x000fe200078efcff */
[----:B------:R-:W-:Y:S02]  /*22b0*/  @!P0 IMAD.MOV.U32 R8, RZ, RZ, RZ ;  /* 0x000000ffff088224 */ /* 0x000fe400078e00ff */
[----:B------:R-:W-:Y:S02]  /*22c0*/  @P0 IMAD.MOV.U32 R8, RZ, RZ, RZ ;  /* 0x000000ffff080224 */ /* 0x000fe400078e00ff */
[----:B------:R-:W-:Y:S01]  /*22d0*/  @P0 IMAD.MOV.U32 R9, RZ, RZ, R10 ;  /* 0x000000ffff090224 */ /* 0x000fe200078e000a */
[----:B------:R-:W-:Y:S06]  /*22e0*/  BRA `(.L_x_23) ;  /* 0x0000000000147947 */ /* 0x000fec0003800000 */
.L_x_25:
[----:B------:R-:W-:Y:S01]  /*22f0*/  LOP3.LUT R9, R11, 0x80000, RZ, 0xfc, !PT ;  /* 0x000800000b097812 */ /* 0x000fe200078efcff */
[----:B------:R-:W-:Y:S01]  /*2300*/  IMAD.MOV.U32 R8, RZ, RZ, R10 ;  /* 0x000000ffff087224 */ /* 0x000fe200078e000a */
[----:B------:R-:W-:Y:S06]  /*2310*/  BRA `(.L_x_23) ;  /* 0x0000000000087947 */ /* 0x000fec0003800000 */
.L_x_24:
[----:B------:R-:W-:Y:S01]  /*2320*/  LOP3.LUT R9, R13, 0x80000, RZ, 0xfc, !PT ;  /* 0x000800000d097812 */ /* 0x000fe200078efcff */
[----:B------:R-:W-:-:S07]  /*2330*/  IMAD.MOV.U32 R8, RZ, RZ, R12 ;  /* 0x000000ffff087224 */ /* 0x000fce00078e000c */
.L_x_23:
[----:B------:R-:W-:-:S04]  /*2340*/  IMAD.MOV.U32 R25, RZ, RZ, 0x0 ;  /* 0x00000000ff197424 */ /* 0x000fc800078e00ff */
[----:B------:R-:W-:Y:S05]  /*2350*/  RET.REL.NODEC R24 `(_Z11rungeKutta4PdS_idPS_) ;  /* 0xffffffdc18287950 */ /* 0x000fea0003c3ffff */
.L_x_26:
[----:B------:R-:W-:-:S00]  /*2360*/  BRA `(.L_x_26) ;  /* 0xfffffffc00fc7947 */ /* 0x000fc0000383ffff */
[----:B------:R-:W-:-:S00]  /*2370*/  NOP ;  /* 0x0000000000007918 */ /* 0x000fc00000000000 */
        /* <DEDUP_REMOVED lines=8> */
.L_x_58:


//--------------------- .nv.shared._Z11rungeKutta4PdS_idPS_ --------------------------
	.section	.nv.shared._Z11rungeKutta4PdS_idPS_,"aw",@nobits
	.sectionflags	@""
	.align	8
.nv.shared._Z11rungeKutta4PdS_idPS_:
	.zero		1344


//--------------------- .nv.shared.reserved.0     --------------------------
	.section	.nv.shared.reserved.0,"aw",@nobits
	.weak		__nv_reservedSMEM_offset_0_alias
	.size		__nv_reservedSMEM_offset_0_alias, 0, 64
	.other		__nv_reservedSMEM_offset_0_alias,@"STO_CUDA_RESERVED_SHARED STV_DEFAULT"
__nv_reservedSMEM_offset_0_alias:
	.zero		0
	.zero		64


//--------------------- .nv.constant0._Z11rungeKutta4PdS_idPS_ --------------------------
	.section	.nv.constant0._Z11rungeKutta4PdS_idPS_,"a",@progbits
	.sectionflags	@""
	.align	4
.nv.constant0._Z11rungeKutta4PdS_idPS_:
	.zero		936


//--------------------- SYMBOLS --------------------------

	.type		.nv.reservedSmem.offset0,@object
	.size		.nv.reservedSmem.offset0,0x4
	.type		.nv.reservedSmem.cap,@object
	.size		.nv.reservedSmem.cap,0x4
